	.target	sm_90a

	.elftype	@"ET_EXEC"


//--------------------- .note.nv.tkinfo           --------------------------
	.section	.note.nv.tkinfo,"",@"SHT_NOTE"
	.sectionflags	@"SHF_NOTE_NV_TKINFO"
	.tkinfo
        /*0018*/ 	.word	0x00000002
        /*0030*/ 	.string	""
        /*0030*/ 	.string	"ptxas"
        /*0030*/ 	.string	"Cuda compilation tools, release 13.0, V13.0.88"
        /*0030*/ 	.string	"Build cuda_13.0.r13.0/compiler.36424714_0"
        /*0030*/ 	.string	"-arch sm_90a -m 64 "



//--------------------- .note.nv.cuinfo           --------------------------
	.section	.note.nv.cuinfo,"",@"SHT_NOTE"
	.sectionflags	@"SHF_NOTE_NV_CUINFO"
        /*0018*/ 	.short	0x0002
        /*001a*/ 	.short	0x005a
        /*001c*/ 	.short	0x0082
	.zero		2


//--------------------- .nv.info                  --------------------------
	.section	.nv.info,"",@"SHT_CUDA_INFO"
	.align	4


	//----- nvinfo : EIATTR_REGCOUNT
	.align		4
        /*0000*/ 	.byte	0x04, 0x2f
        /*0002*/ 	.short	(.L_15 - .L_14)
	.align		4
.L_14:
        /*0004*/ 	.word	index@(_ZN7cutlass13device_kernelINS_4gemm6kernel13GemmUniversalIN4cute5tupleIJiiiiEEENS1_10collective13CollectiveMmaINS1_34MainloopSm90TmaGmmaWarpSpecializedILi6ENS5_IJNS4_1CILi1EEESB_SB_EEENS1_32KernelTmaWarpSpecializedPingpongEEENS5_IJNSA_ILi64EEESF_NSA_ILi128EEEEEENS_10bfloat16_tENS5_IJlSB_lEEESI_SJ_NS4_8TiledMMAINS4_8MMA_AtomIJNS4_4SM904GMMA27MMA_64x64x16_F32BF16BF16_SSILNSN_5MajorE0ELSP_0ELNSN_7ScaleInE1ELSQ_1EEEEEENS4_6LayoutISC_NS5_IJNSA_ILi0EEESU_SU_EEEEENS5_IJNS4_10UnderscoreESX_SX_EEEEENS4_13SM90_TMA_LOADENS4_14ComposedLayoutINS4_7SwizzleILi3ELi4ELi3EEENS4_18smem_ptr_flag_bitsILi16EEENST_INS5_IJNSA_ILi8EEESF_EEENS5_IJSF_SB_EEEEEEEvNS4_8identityES10_S1A_vS1B_EENS_8epilogue10collective6detail29Sm90TmaWarpSpecializedAdapterINS1E_15DefaultEpilogueISI_SJ_SJ_NS1D_6thread17LinearCombinationISI_Li1EffLNS1I_9ScaleType4KindE0ELNS_15FloatRoundStyleE2ESI_EENS1_15EpilogueDefaultEEEEEvvEEEEvNT_6ParamsE)
        /*0008*/ 	.word	0x000000a8


	//----- nvinfo : EIATTR_FRAME_SIZE
	.align		4
.L_15:
        /*000c*/ 	.byte	0x04, 0x11
        /*000e*/ 	.short	(.L_17 - .L_16)
	.align		4
.L_16:
        /*0010*/ 	.word	index@(_ZN7cutlass13device_kernelINS_4gemm6kernel13GemmUniversalIN4cute5tupleIJiiiiEEENS1_10collective13CollectiveMmaINS1_34MainloopSm90TmaGmmaWarpSpecializedILi6ENS5_IJNS4_1CILi1EEESB_SB_EEENS1_32KernelTmaWarpSpecializedPingpongEEENS5_IJNSA_ILi64EEESF_NSA_ILi128EEEEEENS_10bfloat16_tENS5_IJlSB_lEEESI_SJ_NS4_8TiledMMAINS4_8MMA_AtomIJNS4_4SM904GMMA27MMA_64x64x16_F32BF16BF16_SSILNSN_5MajorE0ELSP_0ELNSN_7ScaleInE1ELSQ_1EEEEEENS4_6LayoutISC_NS5_IJNSA_ILi0EEESU_SU_EEEEENS5_IJNS4_10UnderscoreESX_SX_EEEEENS4_13SM90_TMA_LOADENS4_14ComposedLayoutINS4_7SwizzleILi3ELi4ELi3EEENS4_18smem_ptr_flag_bitsILi16EEENST_INS5_IJNSA_ILi8EEESF_EEENS5_IJSF_SB_EEEEEEEvNS4_8identityES10_S1A_vS1B_EENS_8epilogue10collective6detail29Sm90TmaWarpSpecializedAdapterINS1E_15DefaultEpilogueISI_SJ_SJ_NS1D_6thread17LinearCombinationISI_Li1EffLNS1I_9ScaleType4KindE0ELNS_15FloatRoundStyleE2ESI_EENS1_15EpilogueDefaultEEEEEvvEEEEvNT_6ParamsE)
        /*0014*/ 	.word	0x00000008


	//----- nvinfo : EIATTR_MIN_STACK_SIZE
	.align		4
.L_17:
        /*0018*/ 	.byte	0x04, 0x12
        /*001a*/ 	.short	(.L_19 - .L_18)
	.align		4
.L_18:
        /*001c*/ 	.word	index@(_ZN7cutlass13device_kernelINS_4gemm6kernel13GemmUniversalIN4cute5tupleIJiiiiEEENS1_10collective13CollectiveMmaINS1_34MainloopSm90TmaGmmaWarpSpecializedILi6ENS5_IJNS4_1CILi1EEESB_SB_EEENS1_32KernelTmaWarpSpecializedPingpongEEENS5_IJNSA_ILi64EEESF_NSA_ILi128EEEEEENS_10bfloat16_tENS5_IJlSB_lEEESI_SJ_NS4_8TiledMMAINS4_8MMA_AtomIJNS4_4SM904GMMA27MMA_64x64x16_F32BF16BF16_SSILNSN_5MajorE0ELSP_0ELNSN_7ScaleInE1ELSQ_1EEEEEENS4_6LayoutISC_NS5_IJNSA_ILi0EEESU_SU_EEEEENS5_IJNS4_10UnderscoreESX_SX_EEEEENS4_13SM90_TMA_LOADENS4_14ComposedLayoutINS4_7SwizzleILi3ELi4ELi3EEENS4_18smem_ptr_flag_bitsILi16EEENST_INS5_IJNSA_ILi8EEESF_EEENS5_IJSF_SB_EEEEEEEvNS4_8identityES10_S1A_vS1B_EENS_8epilogue10collective6detail29Sm90TmaWarpSpecializedAdapterINS1E_15DefaultEpilogueISI_SJ_SJ_NS1D_6thread17LinearCombinationISI_Li1EffLNS1I_9ScaleType4KindE0ELNS_15FloatRoundStyleE2ESI_EENS1_15EpilogueDefaultEEEEEvvEEEEvNT_6ParamsE)
        /*0020*/ 	.word	0x00000008
.L_19:


//--------------------- .nv.compat                --------------------------
	.section	.nv.compat,"",@"SHT_CUDA_COMPAT_INFO"
	.align	4
        /*0000*/ 	.byte	0x02, 0x09, 0x01, 0x00, 0x02, 0x02, 0x04, 0x00, 0x02, 0x05, 0x05, 0x00, 0x03, 0x07, 0x01, 0x01
        /*0010*/ 	.byte	0x02, 0x03, 0x01, 0x00, 0x02, 0x06, 0x01, 0x00, 0x04, 0x0b, 0x08, 0x00, 0x00, 0x00, 0x00, 0x00
        /*0020*/ 	.byte	0x00, 0x00, 0x00, 0x00


//--------------------- .nv.info._ZN7cutlass13device_kernelINS_4gemm6kernel13GemmUniversalIN4cute5tupleIJiiiiEEENS1_10collective13CollectiveMmaINS1_34MainloopSm90TmaGmmaWarpSpecializedILi6ENS5_IJNS4_1CILi1EEESB_SB_EEENS1_32KernelTmaWarpSpecializedPingpongEEENS5_IJNSA_ILi64EEESF_NSA_ILi128EEEEEENS_10bfloat16_tENS5_IJlSB_lEEESI_SJ_NS4_8TiledMMAINS4_8MMA_AtomIJNS4_4SM904GMMA27MMA_64x64x16_F32BF16BF16_SSILNSN_5MajorE0ELSP_0ELNSN_7ScaleInE1ELSQ_1EEEEEENS4_6LayoutISC_NS5_IJNSA_ILi0EEESU_SU_EEEEENS5_IJNS4_10UnderscoreESX_SX_EEEEENS4_13SM90_TMA_LOADENS4_14ComposedLayoutINS4_7SwizzleILi3ELi4ELi3EEENS4_18smem_ptr_flag_bitsILi16EEENST_INS5_IJNSA_ILi8EEESF_EEENS5_IJSF_SB_EEEEEEEvNS4_8identityES10_S1A_vS1B_EENS_8epilogue10collective6detail29Sm90TmaWarpSpecializedAdapterINS1E_15DefaultEpilogueISI_SJ_SJ_NS1D_6thread17LinearCombinationISI_Li1EffLNS1I_9ScaleType4KindE0ELNS_15FloatRoundStyleE2ESI_EENS1_15EpilogueDefaultEEEEEvvEEEEvNT_6ParamsE --------------------------
	.section	.nv.info._ZN7cutlass13device_kernelINS_4gemm6kernel13GemmUniversalIN4cute5tupleIJiiiiEEENS1_10collective13CollectiveMmaINS1_34MainloopSm90TmaGmmaWarpSpecializedILi6ENS5_IJNS4_1CILi1EEESB_SB_EEENS1_32KernelTmaWarpSpecializedPingpongEEENS5_IJNSA_ILi64EEESF_NSA_ILi128EEEEEENS_10bfloat16_tENS5_IJlSB_lEEESI_SJ_NS4_8TiledMMAINS4_8MMA_AtomIJNS4_4SM904GMMA27MMA_64x64x16_F32BF16BF16_SSILNSN_5MajorE0ELSP_0ELNSN_7ScaleInE1ELSQ_1EEEEEENS4_6LayoutISC_NS5_IJNSA_ILi0EEESU_SU_EEEEENS5_IJNS4_10UnderscoreESX_SX_EEEEENS4_13SM90_TMA_LOADENS4_14ComposedLayoutINS4_7SwizzleILi3ELi4ELi3EEENS4_18smem_ptr_flag_bitsILi16EEENST_INS5_IJNSA_ILi8EEESF_EEENS5_IJSF_SB_EEEEEEEvNS4_8identityES10_S1A_vS1B_EENS_8epilogue10collective6detail29Sm90TmaWarpSpecializedAdapterINS1E_15DefaultEpilogueISI_SJ_SJ_NS1D_6thread17LinearCombinationISI_Li1EffLNS1I_9ScaleType4KindE0ELNS_15FloatRoundStyleE2ESI_EENS1_15EpilogueDefaultEEEEEvvEEEEvNT_6ParamsE,"",@"SHT_CUDA_INFO"
	.sectionflags	@""
	.align	4


	//----- nvinfo : EIATTR_CUDA_API_VERSION
	.align		4
        /*0000*/ 	.byte	0x04, 0x37
        /*0002*/ 	.short	(.L_21 - .L_20)
.L_20:
        /*0004*/ 	.word	0x00000082


	//----- nvinfo : EIATTR_KPARAM_INFO
	.align		4
.L_21:
        /*0008*/ 	.byte	0x04, 0x17
        /*000a*/ 	.short	(.L_23 - .L_22)
.L_22:
        /*000c*/ 	.word	0x00000000
        /*0010*/ 	.short	0x0000
        /*0012*/ 	.short	0x0070
        /*0014*/ 	.byte	0x00, 0xf0, 0x01, 0x10


	//----- nvinfo : EIATTR_SPARSE_MMA_MASK
	.align		4
.L_23:
        /*0018*/ 	.byte	0x03, 0x50
        /*001a*/ 	.short	0x0000


	//----- nvinfo : EIATTR_MAXREG_COUNT
	.align		4
        /*001c*/ 	.byte	0x03, 0x1b
        /*001e*/ 	.short	0x00a8


	//----- nvinfo : EIATTR_NUM_BARRIERS
	.align		4
        /*0020*/ 	.byte	0x02, 0x4c
        /*0022*/ 	.byte	0x01
	.zero		1


	//----- nvinfo : EIATTR_EXTERNS
	.align		4
        /*0024*/ 	.byte	0x04, 0x0f
        /*0026*/ 	.short	(.L_25 - .L_24)


	//   ....[0]....
	.align		4
.L_24:
        /*0028*/ 	.word	index@(__assertfail)


	//----- nvinfo : EIATTR_ANNOTATIONS
	.align		4
.L_25:
        /*002c*/ 	.byte	0x04, 0x55
        /*002e*/ 	.short	(.L_27 - .L_26)


	//   ....[0]....
.L_26:
        /*0030*/ 	.word	0x00000001
        /*0034*/ 	.byte	0x10, 0x0b, 0x00, 0x00, 0x01, 0x00, 0x00, 0x00, 0x30, 0x12, 0x00, 0x00, 0x01, 0x00, 0x00, 0x00
        /*0044*/ 	.byte	0x70, 0x46, 0x00, 0x00, 0x01, 0x00, 0x00, 0x00, 0xd0, 0x52, 0x00, 0x00


	//----- nvinfo : EIATTR_MERCURY_ISA_VERSION
	.align		4
.L_27:
        /*0050*/ 	.byte	0x03, 0x5f
        /*0052*/ 	.short	0x0101


	//----- nvinfo : EIATTR_INT_WARP_WIDE_INSTR_OFFSETS
	.align		4
        /*0054*/ 	.byte	0x04, 0x31
        /*0056*/ 	.short	(.L_29 - .L_28)


	//   ....[0]....
.L_28:
        /*0058*/ 	.word	0x00000430


	//   ....[1]....
        /*005c*/ 	.word	0x00000450


	//   ....[2]....
        /*0060*/ 	.word	0x000004d0


	//   ....[3]....
        /*0064*/ 	.word	0x000004e0


	//   ....[4]....
        /*0068*/ 	.word	0x000004f0


	//   ....[5]....
        /*006c*/ 	.word	0x00000510


	//   ....[6]....
        /*0070*/ 	.word	0x000005a0


	//   ....[7]....
        /*0074*/ 	.word	0x000005c0


	//----- nvinfo : EIATTR_COOP_GROUP_MASK_REGIDS
	.align		4
.L_29:
        /*0078*/ 	.byte	0x04, 0x29
        /*007a*/ 	.short	(.L_31 - .L_30)


	//   ....[0]....
.L_30:
        /*007c*/ 	.word	0xffffffff


	//   ....[1]....
        /*0080*/ 	.word	0xffffffff


	//   ....[2]....
        /*0084*/ 	.word	0xffffffff


	//   ....[3]....
        /*0088*/ 	.word	0xffffffff


	//   ....[4]....
        /*008c*/ 	.word	0xffffffff


	//   ....[5]....
        /*0090*/ 	.word	0xffffffff


	//----- nvinfo : EIATTR_COOP_GROUP_INSTR_OFFSETS
	.align		4
.L_31:
        /*0094*/ 	.byte	0x04, 0x28
        /*0096*/ 	.short	(.L_33 - .L_32)


	//   ....[0]....
.L_32:
        /*0098*/ 	.word	0x00000070


	//   ....[1]....
        /*009c*/ 	.word	0x00000080


	//   ....[2]....
        /*00a0*/ 	.word	0x00000140


	//   ....[3]....
        /*00a4*/ 	.word	0x00000310


	//   ....[4]....
        /*00a8*/ 	.word	0x00000350


	//   ....[5]....
        /*00ac*/ 	.word	0x00000390


	//----- nvinfo : EIATTR_REG_RECONFIG
	.align		4
.L_33:
        /*00b0*/ 	.byte	0x01, 0x54
	.zero		2


	//----- nvinfo : EIATTR_SYSCALL_OFFSETS
	.align		4
        /*00b4*/ 	.byte	0x04, 0x46
        /*00b6*/ 	.short	(.L_35 - .L_34)


	//   ....[0]....
.L_34:
        /*00b8*/ 	.word	0x00001730


	//----- nvinfo : EIATTR_MBARRIER_INSTR_OFFSETS
	.align		4
.L_35:
        /*00bc*/ 	.byte	0x04, 0x39
        /*00be*/ 	.short	(.L_37 - .L_36)


	//   ....[0]....
.L_36:
        /*00c0*/ 	.word	0x00000240
        /*00c4*/ 	.word	0x000000ff
        /*00c8*/ 	.word	0x00000000
        /*00cc*/ 	.short	0x0100
        /*00ce*/ 	.byte	0x08
	.zero		1


	//   ....[1]....
        /*00d0*/ 	.word	0x00000250
        /*00d4*/ 	.word	0x000000ff
        /*00d8*/ 	.word	0x00000030
        /*00dc*/ 	.short	0x0100
        /*00de*/ 	.byte	0x08
	.zero		1


	//   ....[2]....
        /*00e0*/ 	.word	0x00000260
        /*00e4*/ 	.word	0x000000ff
        /*00e8*/ 	.word	0x00000008
        /*00ec*/ 	.short	0x0100
        /*00ee*/ 	.byte	0x08
	.zero		1


	//   ....[3]....
        /*00f0*/ 	.word	0x00000270
        /*00f4*/ 	.word	0x000000ff
        /*00f8*/ 	.word	0x00000038
        /*00fc*/ 	.short	0x0100
        /*00fe*/ 	.byte	0x08
	.zero		1


	//   ....[4]....
        /*0100*/ 	.word	0x00000280
        /*0104*/ 	.word	0x000000ff
        /*0108*/ 	.word	0x00000010
        /*010c*/ 	.short	0x0100
        /*010e*/ 	.byte	0x08
	.zero		1


	//   ....[5]....
        /*0110*/ 	.word	0x00000290
        /*0114*/ 	.word	0x000000ff
        /*0118*/ 	.word	0x00000040
        /*011c*/ 	.short	0x0100
        /*011e*/ 	.byte	0x08
	.zero		1


	//   ....[6]....
        /*0120*/ 	.word	0x000002a0
        /*0124*/ 	.word	0x000000ff
        /*0128*/ 	.word	0x00000018
        /*012c*/ 	.short	0x0100
        /*012e*/ 	.byte	0x08
	.zero		1


	//   ....[7]....
        /*0130*/ 	.word	0x000002b0
        /*0134*/ 	.word	0x000000ff
        /*0138*/ 	.word	0x00000048
        /*013c*/ 	.short	0x0100
        /*013e*/ 	.byte	0x08
	.zero		1


	//   ....[8]....
        /*0140*/ 	.word	0x000002c0
        /*0144*/ 	.word	0x000000ff
        /*0148*/ 	.word	0x00000020
        /*014c*/ 	.short	0x0100
        /*014e*/ 	.byte	0x08
	.zero		1


	//   ....[9]....
        /*0150*/ 	.word	0x000002d0
        /*0154*/ 	.word	0x000000ff
        /*0158*/ 	.word	0x00000050
        /*015c*/ 	.short	0x0100
        /*015e*/ 	.byte	0x08
	.zero		1


	//   ....[10]....
        /*0160*/ 	.word	0x000002e0
        /*0164*/ 	.word	0x000000ff
        /*0168*/ 	.word	0x00000028
        /*016c*/ 	.short	0x0100
        /*016e*/ 	.byte	0x08
	.zero		1


	//   ....[11]....
        /*0170*/ 	.word	0x000002f0
        /*0174*/ 	.word	0x000000ff
        /*0178*/ 	.word	0x00000058
        /*017c*/ 	.short	0x0100
        /*017e*/ 	.byte	0x08
	.zero		1


	//   ....[12]....
        /*0180*/ 	.word	0x00000600
        /*0184*/ 	.word	0x000000ff
        /*0188*/ 	.word	0x00000090
        /*018c*/ 	.short	0x0100
        /*018e*/ 	.byte	0x08
	.zero		1


	//   ....[13]....
        /*0190*/ 	.word	0x00000670
        /*0194*/ 	.word	0x000000ff
        /*0198*/ 	.word	0x00000098
        /*019c*/ 	.short	0x0100
        /*019e*/ 	.byte	0x08
	.zero		1


	//   ....[14]....
        /*01a0*/ 	.word	0x00000690
        /*01a4*/ 	.word	0x000000ff
        /*01a8*/ 	.word	0x00000070
        /*01ac*/ 	.short	0x0100
        /*01ae*/ 	.byte	0x09
	.zero		1


	//   ....[15]....
        /*01b0*/ 	.word	0x000006a0
        /*01b4*/ 	.word	0x000000ff
        /*01b8*/ 	.word	0x00000078
        /*01bc*/ 	.short	0x0100
        /*01be*/ 	.byte	0x09
	.zero		1


	//   ....[16]....
        /*01c0*/ 	.word	0x000006b0
        /*01c4*/ 	.word	0x000000ff
        /*01c8*/ 	.word	0x00000080
        /*01cc*/ 	.short	0x0100
        /*01ce*/ 	.byte	0x09
	.zero		1


	//   ....[17]....
        /*01d0*/ 	.word	0x000006c0
        /*01d4*/ 	.word	0x000000ff
        /*01d8*/ 	.word	0x00000088
        /*01dc*/ 	.short	0x0100
        /*01de*/ 	.byte	0x09
	.zero		1


	//   ....[18]....
        /*01e0*/ 	.word	0x000015f0
        /*01e4*/ 	.word	0x000000ff
        /*01e8*/ 	.word	0xfffffff8
        /*01ec*/ 	.short	0x010a
        /*01ee*/ 	.byte	0x2b
	.zero		1


	//   ....[19]....
        /*01f0*/ 	.word	0x000017b0
        /*01f4*/ 	.word	0x00000003
        /*01f8*/ 	.word	0x00000000
        /*01fc*/ 	.short	0x010a
        /*01fe*/ 	.byte	0x3f
	.zero		1


	//   ....[20]....
        /*0200*/ 	.word	0x000017f0
        /*0204*/ 	.word	0x00000003
        /*0208*/ 	.word	0x00000000
        /*020c*/ 	.short	0x010a
        /*020e*/ 	.byte	0x3f
	.zero		1


	//   ....[21]....
        /*0210*/ 	.word	0x00001cb0
        /*0214*/ 	.word	0x000000ff
        /*0218*/ 	.word	0x00000000
        /*021c*/ 	.short	0x010a
        /*021e*/ 	.byte	0x04
	.zero		1


	//   ....[22]....
        /*0220*/ 	.word	0x00001cf0
        /*0224*/ 	.word	0x000000ff
        /*0228*/ 	.word	0x00000000
        /*022c*/ 	.short	0x010a
        /*022e*/ 	.byte	0x04
	.zero		1


	//   ....[23]....
        /*0230*/ 	.word	0x00002110
        /*0234*/ 	.word	0x000000ff
        /*0238*/ 	.word	0x00000000
        /*023c*/ 	.short	0x0101
        /*023e*/ 	.byte	0x04
	.zero		1


	//   ....[24]....
        /*0240*/ 	.word	0x00002210
        /*0244*/ 	.word	0x00000003
        /*0248*/ 	.word	0x00000000
        /*024c*/ 	.short	0x0101
        /*024e*/ 	.byte	0x30
	.zero		1


	//   ....[25]....
        /*0250*/ 	.word	0x000022e0
        /*0254*/ 	.word	0x000000ff
        /*0258*/ 	.word	0x00000000
        /*025c*/ 	.short	0x0101
        /*025e*/ 	.byte	0x06
	.zero		1


	//   ....[26]....
        /*0260*/ 	.word	0x00002350
        /*0264*/ 	.word	0x000000ff
        /*0268*/ 	.word	0x00000008
        /*026c*/ 	.short	0x010a
        /*026e*/ 	.byte	0x2b
	.zero		1


	//   ....[27]....
        /*0270*/ 	.word	0x000046b0
        /*0274*/ 	.word	0x00000000
        /*0278*/ 	.word	0x00000000
        /*027c*/ 	.short	0x0101
        /*027e*/ 	.byte	0x30
	.zero		1


	//   ....[28]....
        /*0280*/ 	.word	0x00004fa0
        /*0284*/ 	.word	0x0000000b
        /*0288*/ 	.word	0x00000030
        /*028c*/ 	.short	0x010a
        /*028e*/ 	.byte	0x3f
	.zero		1


	//   ....[29]....
        /*0290*/ 	.word	0x00005400
        /*0294*/ 	.word	0x00000006
        /*0298*/ 	.word	0x00000098
        /*029c*/ 	.short	0x0101
        /*029e*/ 	.byte	0x3f
	.zero		1


	//   ....[30]....
        /*02a0*/ 	.word	0x00005b20
        /*02a4*/ 	.word	0x00000007
        /*02a8*/ 	.word	0x00000000
        /*02ac*/ 	.short	0x010a
        /*02ae*/ 	.byte	0x3f
	.zero		1


	//   ....[31]....
        /*02b0*/ 	.word	0x00005ba0
        /*02b4*/ 	.word	0x00000006
        /*02b8*/ 	.word	0x00000000
        /*02bc*/ 	.short	0x010a
        /*02be*/ 	.byte	0x3f
	.zero		1


	//   ....[32]....
        /*02c0*/ 	.word	0x00005c30
        /*02c4*/ 	.word	0x00000007
        /*02c8*/ 	.word	0x00000000
        /*02cc*/ 	.short	0x010a
        /*02ce*/ 	.byte	0x3f
	.zero		1


	//   ....[33]....
        /*02d0*/ 	.word	0x00005cc0
        /*02d4*/ 	.word	0x00000006
        /*02d8*/ 	.word	0x00000000
        /*02dc*/ 	.short	0x010a
        /*02de*/ 	.byte	0x3f
	.zero		1


	//   ....[34]....
        /*02e0*/ 	.word	0x00005d50
        /*02e4*/ 	.word	0x00000007
        /*02e8*/ 	.word	0x00000000
        /*02ec*/ 	.short	0x010a
        /*02ee*/ 	.byte	0x3f
	.zero		1


	//   ....[35]....
        /*02f0*/ 	.word	0x00005de0
        /*02f4*/ 	.word	0x00000005
        /*02f8*/ 	.word	0x00000000
        /*02fc*/ 	.short	0x010a
        /*02fe*/ 	.byte	0x3f
	.zero		1


	//   ....[36]....
        /*0300*/ 	.word	0x00005e50
        /*0304*/ 	.word	0x00000003
        /*0308*/ 	.word	0xfffffff8
        /*030c*/ 	.short	0x010a
        /*030e*/ 	.byte	0x3f
	.zero		1


	//   ....[37]....
        /*0310*/ 	.word	0x00005ea0
        /*0314*/ 	.word	0x00000003
        /*0318*/ 	.word	0x00000000
        /*031c*/ 	.short	0x010a
        /*031e*/ 	.byte	0x3f
	.zero		1


	//   ....[38]....
        /*0320*/ 	.word	0x00005f00
        /*0324*/ 	.word	0x00000004
        /*0328*/ 	.word	0x00000000
        /*032c*/ 	.short	0x010a
        /*032e*/ 	.byte	0x3f
	.zero		1


	//   ....[39]....
        /*0330*/ 	.word	0x00005f60
        /*0334*/ 	.word	0x00000003
        /*0338*/ 	.word	0x00000008
        /*033c*/ 	.short	0x010a
        /*033e*/ 	.byte	0x3f
	.zero		1


	//   ....[40]....
        /*0340*/ 	.word	0x00006030
        /*0344*/ 	.word	0x0000000b
        /*0348*/ 	.word	0x00000030
        /*034c*/ 	.short	0x010a
        /*034e*/ 	.byte	0x3f
	.zero		1


	//   ....[41]....
        /*0350*/ 	.word	0x00006100
        /*0354*/ 	.word	0x00000007
        /*0358*/ 	.word	0x00000000
        /*035c*/ 	.short	0x010a
        /*035e*/ 	.byte	0x3f
	.zero		1


	//   ....[42]....
        /*0360*/ 	.word	0x00006150
        /*0364*/ 	.word	0x00000006
        /*0368*/ 	.word	0x00000000
        /*036c*/ 	.short	0x010a
        /*036e*/ 	.byte	0x3f
	.zero		1


	//   ....[43]....
        /*0370*/ 	.word	0x000061a0
        /*0374*/ 	.word	0x00000007
        /*0378*/ 	.word	0x00000000
        /*037c*/ 	.short	0x010a
        /*037e*/ 	.byte	0x3f
	.zero		1


	//   ....[44]....
        /*0380*/ 	.word	0x000061f0
        /*0384*/ 	.word	0x00000006
        /*0388*/ 	.word	0x00000000
        /*038c*/ 	.short	0x010a
        /*038e*/ 	.byte	0x3f
	.zero		1


	//   ....[45]....
        /*0390*/ 	.word	0x00006240
        /*0394*/ 	.word	0x00000007
        /*0398*/ 	.word	0x00000000
        /*039c*/ 	.short	0x010a
        /*039e*/ 	.byte	0x3f
	.zero		1


	//----- nvinfo : EIATTR_NUM_MBARRIERS
	.align		4
.L_37:
        /*03a0*/ 	.byte	0x03, 0x38
        /*03a2*/ 	.short	0x0012


	//----- nvinfo : EIATTR_EXIT_INSTR_OFFSETS
	.align		4
        /*03a4*/ 	.byte	0x04, 0x1c
        /*03a6*/ 	.short	(.L_39 - .L_38)


	//   ....[0]....
.L_38:
        /*03a8*/ 	.word	0x000011c0


	//   ....[1]....
        /*03ac*/ 	.word	0x00001220


	//   ....[2]....
        /*03b0*/ 	.word	0x00004cd0


	//   ....[3]....
        /*03b4*/ 	.word	0x00004d00


	//   ....[4]....
        /*03b8*/ 	.word	0x00005e30


	//----- nvinfo : EIATTR_MAX_THREADS
	.align		4
.L_39:
        /*03bc*/ 	.byte	0x04, 0x05
        /*03be*/ 	.short	(.L_41 - .L_40)
.L_40:
        /*03c0*/ 	.word	0x00000180
        /*03c4*/ 	.word	0x00000001
        /*03c8*/ 	.word	0x00000001


	//----- nvinfo : EIATTR_CRS_STACK_SIZE
	.align		4
.L_41:
        /*03cc*/ 	.byte	0x04, 0x1e
        /*03ce*/ 	.short	(.L_43 - .L_42)
.L_42:
        /*03d0*/ 	.word	0x00000000


	//----- nvinfo : EIATTR_CBANK_PARAM_SIZE
	.align		4
.L_43:
        /*03d4*/ 	.byte	0x03, 0x19
        /*03d6*/ 	.short	0x0470


	//----- nvinfo : EIATTR_PARAM_CBANK
	.align		4
        /*03d8*/ 	.byte	0x04, 0x0a
        /*03da*/ 	.short	(.L_45 - .L_44)
	.align		4
.L_44:
        /*03dc*/ 	.word	index@(.nv.constant0._ZN7cutlass13device_kernelINS_4gemm6kernel13GemmUniversalIN4cute5tupleIJiiiiEEENS1_10collective13CollectiveMmaINS1_34MainloopSm90TmaGmmaWarpSpecializedILi6ENS5_IJNS4_1CILi1EEESB_SB_EEENS1_32KernelTmaWarpSpecializedPingpongEEENS5_IJNSA_ILi64EEESF_NSA_ILi128EEEEEENS_10bfloat16_tENS5_IJlSB_lEEESI_SJ_NS4_8TiledMMAINS4_8MMA_AtomIJNS4_4SM904GMMA27MMA_64x64x16_F32BF16BF16_SSILNSN_5MajorE0ELSP_0ELNSN_7ScaleInE1ELSQ_1EEEEEENS4_6LayoutISC_NS5_IJNSA_ILi0EEESU_SU_EEEEENS5_IJNS4_10UnderscoreESX_SX_EEEEENS4_13SM90_TMA_LOADENS4_14ComposedLayoutINS4_7SwizzleILi3ELi4ELi3EEENS4_18smem_ptr_flag_bitsILi16EEENST_INS5_IJNSA_ILi8EEESF_EEENS5_IJSF_SB_EEEEEEEvNS4_8identityES10_S1A_vS1B_EENS_8epilogue10collective6detail29Sm90TmaWarpSpecializedAdapterINS1E_15DefaultEpilogueISI_SJ_SJ_NS1D_6thread17LinearCombinationISI_Li1EffLNS1I_9ScaleType4KindE0ELNS_15FloatRoundStyleE2ESI_EENS1_15EpilogueDefaultEEEEEvvEEEEvNT_6ParamsE)
        /*03e0*/ 	.short	0x0210
        /*03e2*/ 	.short	0x0470


	//----- nvinfo : EIATTR_SW_WAR
	.align		4
.L_45:
        /*03e4*/ 	.byte	0x04, 0x36
        /*03e6*/ 	.short	(.L_47 - .L_46)
.L_46:
        /*03e8*/ 	.word	0x00000008
.L_47:


//--------------------- .nv.callgraph             --------------------------
	.section	.nv.callgraph,"",@"SHT_CUDA_CALLGRAPH"
	.align	4
	.sectionentsize	8
	.align		4
        /*0000*/ 	.word	0x00000000
	.align		4
        /*0004*/ 	.word	0xffffffff
	.align		4
        /*0008*/ 	.word	index@(_ZN7cutlass13device_kernelINS_4gemm6kernel13GemmUniversalIN4cute5tupleIJiiiiEEENS1_10collective13CollectiveMmaINS1_34MainloopSm90TmaGmmaWarpSpecializedILi6ENS5_IJNS4_1CILi1EEESB_SB_EEENS1_32KernelTmaWarpSpecializedPingpongEEENS5_IJNSA_ILi64EEESF_NSA_ILi128EEEEEENS_10bfloat16_tENS5_IJlSB_lEEESI_SJ_NS4_8TiledMMAINS4_8MMA_AtomIJNS4_4SM904GMMA27MMA_64x64x16_F32BF16BF16_SSILNSN_5MajorE0ELSP_0ELNSN_7ScaleInE1ELSQ_1EEEEEENS4_6LayoutISC_NS5_IJNSA_ILi0EEESU_SU_EEEEENS5_IJNS4_10UnderscoreESX_SX_EEEEENS4_13SM90_TMA_LOADENS4_14ComposedLayoutINS4_7SwizzleILi3ELi4ELi3EEENS4_18smem_ptr_flag_bitsILi16EEENST_INS5_IJNSA_ILi8EEESF_EEENS5_IJSF_SB_EEEEEEEvNS4_8identityES10_S1A_vS1B_EENS_8epilogue10collective6detail29Sm90TmaWarpSpecializedAdapterINS1E_15DefaultEpilogueISI_SJ_SJ_NS1D_6thread17LinearCombinationISI_Li1EffLNS1I_9ScaleType4KindE0ELNS_15FloatRoundStyleE2ESI_EENS1_15EpilogueDefaultEEEEEvvEEEEvNT_6ParamsE)
	.align		4
        /*000c*/ 	.word	index@(__assertfail)
	.align		4
        /*0010*/ 	.word	0x00000000
	.align		4
        /*0014*/ 	.word	0xfffffffe
	.align		4
        /*0018*/ 	.word	0x00000000
	.align		4
        /*001c*/ 	.word	0xfffffffd
	.align		4
        /*0020*/ 	.word	0x00000000
	.align		4
        /*0024*/ 	.word	0xfffffffc


//--------------------- .nv.constant4             --------------------------
	.section	.nv.constant4,"a",@progbits
	.align	8
	.align		8
.nv.constant4:
        /*0000*/ 	.dword	__assertfail
	.align		8
        /*0008*/ 	.dword	__unnamed_1
	.align		8
        /*0010*/ 	.dword	_ZN40_INTERNAL_9fa99237_4_k_cu_3378263c_244144cuda3std3__45__cpo5beginE
	.align		8
        /*0018*/ 	.dword	_ZN40_INTERNAL_9fa99237_4_k_cu_3378263c_244144cuda3std3__45__cpo3endE
	.align		8
        /*0020*/ 	.dword	_ZN40_INTERNAL_9fa99237_4_k_cu_3378263c_244144cuda3std3__45__cpo6cbeginE
	.align		8
        /*0028*/ 	.dword	_ZN40_INTERNAL_9fa99237_4_k_cu_3378263c_244144cuda3std3__45__cpo4cendE
	.align		8
        /*0030*/ 	.dword	_ZN40_INTERNAL_9fa99237_4_k_cu_3378263c_244144cuda3std3__442_GLOBAL__N__9fa99237_4_k_cu_3378263c_244146ignoreE
	.align		8
        /*0038*/ 	.dword	_ZN40_INTERNAL_9fa99237_4_k_cu_3378263c_244144cuda3std3__419piecewise_constructE
	.align		8
        /*0040*/ 	.dword	_ZN40_INTERNAL_9fa99237_4_k_cu_3378263c_244144cuda3std3__48in_placeE
	.align		8
        /*0048*/ 	.dword	_ZN40_INTERNAL_9fa99237_4_k_cu_3378263c_244144cuda3std6ranges3__45__cpo4swapE
	.align		8
        /*0050*/ 	.dword	_ZN40_INTERNAL_9fa99237_4_k_cu_3378263c_244144cuda3std6ranges3__45__cpo9iter_moveE
	.align		8
        /*0058*/ 	.dword	_ZN40_INTERNAL_9fa99237_4_k_cu_3378263c_244144cute7productE
	.align		8
        /*0060*/ 	.dword	_ZN40_INTERNAL_9fa99237_4_k_cu_3378263c_244144cute1_E
	.align		8
        /*0068*/ 	.dword	$str$22
	.align		8
        /*0070*/ 	.dword	$str$23


//--------------------- .text._ZN7cutlass13device_kernelINS_4gemm6kernel13GemmUniversalIN4cute5tupleIJiiiiEEENS1_10collective13CollectiveMmaINS1_34MainloopSm90TmaGmmaWarpSpecializedILi6ENS5_IJNS4_1CILi1EEESB_SB_EEENS1_32KernelTmaWarpSpecializedPingpongEEENS5_IJNSA_ILi64EEESF_NSA_ILi128EEEEEENS_10bfloat16_tENS5_IJlSB_lEEESI_SJ_NS4_8TiledMMAINS4_8MMA_AtomIJNS4_4SM904GMMA27MMA_64x64x16_F32BF16BF16_SSILNSN_5MajorE0ELSP_0ELNSN_7ScaleInE1ELSQ_1EEEEEENS4_6LayoutISC_NS5_IJNSA_ILi0EEESU_SU_EEEEENS5_IJNS4_10UnderscoreESX_SX_EEEEENS4_13SM90_TMA_LOADENS4_14ComposedLayoutINS4_7SwizzleILi3ELi4ELi3EEENS4_18smem_ptr_flag_bitsILi16EEENST_INS5_IJNSA_ILi8EEESF_EEENS5_IJSF_SB_EEEEEEEvNS4_8identityES10_S1A_vS1B_EENS_8epilogue10collective6detail29Sm90TmaWarpSpecializedAdapterINS1E_15DefaultEpilogueISI_SJ_SJ_NS1D_6thread17LinearCombinationISI_Li1EffLNS1I_9ScaleType4KindE0ELNS_15FloatRoundStyleE2ESI_EENS1_15EpilogueDefaultEEEEEvvEEEEvNT_6ParamsE --------------------------
	.section	.text._ZN7cutlass13device_kernelINS_4gemm6kernel13GemmUniversalIN4cute5tupleIJiiiiEEENS1_10collective13CollectiveMmaINS1_34MainloopSm90TmaGmmaWarpSpecializedILi6ENS5_IJNS4_1CILi1EEESB_SB_EEENS1_32KernelTmaWarpSpecializedPingpongEEENS5_IJNSA_ILi64EEESF_NSA_ILi128EEEEEENS_10bfloat16_tENS5_IJlSB_lEEESI_SJ_NS4_8TiledMMAINS4_8MMA_AtomIJNS4_4SM904GMMA27MMA_64x64x16_F32BF16BF16_SSILNSN_5MajorE0ELSP_0ELNSN_7ScaleInE1ELSQ_1EEEEEENS4_6LayoutISC_NS5_IJNSA_ILi0EEESU_SU_EEEEENS5_IJNS4_10UnderscoreESX_SX_EEEEENS4_13SM90_TMA_LOADENS4_14ComposedLayoutINS4_7SwizzleILi3ELi4ELi3EEENS4_18smem_ptr_flag_bitsILi16EEENST_INS5_IJNSA_ILi8EEESF_EEENS5_IJSF_SB_EEEEEEEvNS4_8identityES10_S1A_vS1B_EENS_8epilogue10collective6detail29Sm90TmaWarpSpecializedAdapterINS1E_15DefaultEpilogueISI_SJ_SJ_NS1D_6thread17LinearCombinationISI_Li1EffLNS1I_9ScaleType4KindE0ELNS_15FloatRoundStyleE2ESI_EENS1_15EpilogueDefaultEEEEEvvEEEEvNT_6ParamsE,"ax",@progbits
	.align	128
.text._ZN7cutlass13device_kernelINS_4gemm6kernel13GemmUniversalIN4cute5tupleIJiiiiEEENS1_10collective13CollectiveMmaINS1_34MainloopSm90TmaGmmaWarpSpecializedILi6ENS5_IJNS4_1CILi1EEESB_SB_EEENS1_32KernelTmaWarpSpecializedPingpongEEENS5_IJNSA_ILi64EEESF_NSA_ILi128EEEEEENS_10bfloat16_tENS5_IJlSB_lEEESI_SJ_NS4_8TiledMMAINS4_8MMA_AtomIJNS4_4SM904GMMA27MMA_64x64x16_F32BF16BF16_SSILNSN_5MajorE0ELSP_0ELNSN_7ScaleInE1ELSQ_1EEEEEENS4_6LayoutISC_NS5_IJNSA_ILi0EEESU_SU_EEEEENS5_IJNS4_10UnderscoreESX_SX_EEEEENS4_13SM90_TMA_LOADENS4_14ComposedLayoutINS4_7SwizzleILi3ELi4ELi3EEENS4_18smem_ptr_flag_bitsILi16EEENST_INS5_IJNSA_ILi8EEESF_EEENS5_IJSF_SB_EEEEEEEvNS4_8identityES10_S1A_vS1B_EENS_8epilogue10collective6detail29Sm90TmaWarpSpecializedAdapterINS1E_15DefaultEpilogueISI_SJ_SJ_NS1D_6thread17LinearCombinationISI_Li1EffLNS1I_9ScaleType4KindE0ELNS_15FloatRoundStyleE2ESI_EENS1_15EpilogueDefaultEEEEEvvEEEEvNT_6ParamsE:
        .type           _ZN7cutlass13device_kernelINS_4gemm6kernel13GemmUniversalIN4cute5tupleIJiiiiEEENS1_10collective13CollectiveMmaINS1_34MainloopSm90TmaGmmaWarpSpecializedILi6ENS5_IJNS4_1CILi1EEESB_SB_EEENS1_32KernelTmaWarpSpecializedPingpongEEENS5_IJNSA_ILi64EEESF_NSA_ILi128EEEEEENS_10bfloat16_tENS5_IJlSB_lEEESI_SJ_NS4_8TiledMMAINS4_8MMA_AtomIJNS4_4SM904GMMA27MMA_64x64x16_F32BF16BF16_SSILNSN_5MajorE0ELSP_0ELNSN_7ScaleInE1ELSQ_1EEEEEENS4_6LayoutISC_NS5_IJNSA_ILi0EEESU_SU_EEEEENS5_IJNS4_10UnderscoreESX_SX_EEEEENS4_13SM90_TMA_LOADENS4_14ComposedLayoutINS4_7SwizzleILi3ELi4ELi3EEENS4_18smem_ptr_flag_bitsILi16EEENST_INS5_IJNSA_ILi8EEESF_EEENS5_IJSF_SB_EEEEEEEvNS4_8identityES10_S1A_vS1B_EENS_8epilogue10collective6detail29Sm90TmaWarpSpecializedAdapterINS1E_15DefaultEpilogueISI_SJ_SJ_NS1D_6thread17LinearCombinationISI_Li1EffLNS1I_9ScaleType4KindE0ELNS_15FloatRoundStyleE2ESI_EENS1_15EpilogueDefaultEEEEEvvEEEEvNT_6ParamsE,@function
        .size           _ZN7cutlass13device_kernelINS_4gemm6kernel13GemmUniversalIN4cute5tupleIJiiiiEEENS1_10collective13CollectiveMmaINS1_34MainloopSm90TmaGmmaWarpSpecializedILi6ENS5_IJNS4_1CILi1EEESB_SB_EEENS1_32KernelTmaWarpSpecializedPingpongEEENS5_IJNSA_ILi64EEESF_NSA_ILi128EEEEEENS_10bfloat16_tENS5_IJlSB_lEEESI_SJ_NS4_8TiledMMAINS4_8MMA_AtomIJNS4_4SM904GMMA27MMA_64x64x16_F32BF16BF16_SSILNSN_5MajorE0ELSP_0ELNSN_7ScaleInE1ELSQ_1EEEEEENS4_6LayoutISC_NS5_IJNSA_ILi0EEESU_SU_EEEEENS5_IJNS4_10UnderscoreESX_SX_EEEEENS4_13SM90_TMA_LOADENS4_14ComposedLayoutINS4_7SwizzleILi3ELi4ELi3EEENS4_18smem_ptr_flag_bitsILi16EEENST_INS5_IJNSA_ILi8EEESF_EEENS5_IJSF_SB_EEEEEEEvNS4_8identityES10_S1A_vS1B_EENS_8epilogue10collective6detail29Sm90TmaWarpSpecializedAdapterINS1E_15DefaultEpilogueISI_SJ_SJ_NS1D_6thread17LinearCombinationISI_Li1EffLNS1I_9ScaleType4KindE0ELNS_15FloatRoundStyleE2ESI_EENS1_15EpilogueDefaultEEEEEvvEEEEvNT_6ParamsE,(.L_x_137 - _ZN7cutlass13device_kernelINS_4gemm6kernel13GemmUniversalIN4cute5tupleIJiiiiEEENS1_10collective13CollectiveMmaINS1_34MainloopSm90TmaGmmaWarpSpecializedILi6ENS5_IJNS4_1CILi1EEESB_SB_EEENS1_32KernelTmaWarpSpecializedPingpongEEENS5_IJNSA_ILi64EEESF_NSA_ILi128EEEEEENS_10bfloat16_tENS5_IJlSB_lEEESI_SJ_NS4_8TiledMMAINS4_8MMA_AtomIJNS4_4SM904GMMA27MMA_64x64x16_F32BF16BF16_SSILNSN_5MajorE0ELSP_0ELNSN_7ScaleInE1ELSQ_1EEEEEENS4_6LayoutISC_NS5_IJNSA_ILi0EEESU_SU_EEEEENS5_IJNS4_10UnderscoreESX_SX_EEEEENS4_13SM90_TMA_LOADENS4_14ComposedLayoutINS4_7SwizzleILi3ELi4ELi3EEENS4_18smem_ptr_flag_bitsILi16EEENST_INS5_IJNSA_ILi8EEESF_EEENS5_IJSF_SB_EEEEEEEvNS4_8identityES10_S1A_vS1B_EENS_8epilogue10collective6detail29Sm90TmaWarpSpecializedAdapterINS1E_15DefaultEpilogueISI_SJ_SJ_NS1D_6thread17LinearCombinationISI_Li1EffLNS1I_9ScaleType4KindE0ELNS_15FloatRoundStyleE2ESI_EENS1_15EpilogueDefaultEEEEEvvEEEEvNT_6ParamsE)
        .other          _ZN7cutlass13device_kernelINS_4gemm6kernel13GemmUniversalIN4cute5tupleIJiiiiEEENS1_10collective13CollectiveMmaINS1_34MainloopSm90TmaGmmaWarpSpecializedILi6ENS5_IJNS4_1CILi1EEESB_SB_EEENS1_32KernelTmaWarpSpecializedPingpongEEENS5_IJNSA_ILi64EEESF_NSA_ILi128EEEEEENS_10bfloat16_tENS5_IJlSB_lEEESI_SJ_NS4_8TiledMMAINS4_8MMA_AtomIJNS4_4SM904GMMA27MMA_64x64x16_F32BF16BF16_SSILNSN_5MajorE0ELSP_0ELNSN_7ScaleInE1ELSQ_1EEEEEENS4_6LayoutISC_NS5_IJNSA_ILi0EEESU_SU_EEEEENS5_IJNS4_10UnderscoreESX_SX_EEEEENS4_13SM90_TMA_LOADENS4_14ComposedLayoutINS4_7SwizzleILi3ELi4ELi3EEENS4_18smem_ptr_flag_bitsILi16EEENST_INS5_IJNSA_ILi8EEESF_EEENS5_IJSF_SB_EEEEEEEvNS4_8identityES10_S1A_vS1B_EENS_8epilogue10collective6detail29Sm90TmaWarpSpecializedAdapterINS1E_15DefaultEpilogueISI_SJ_SJ_NS1D_6thread17LinearCombinationISI_Li1EffLNS1I_9ScaleType4KindE0ELNS_15FloatRoundStyleE2ESI_EENS1_15EpilogueDefaultEEEEEvvEEEEvNT_6ParamsE,@"STO_CUDA_ENTRY STV_DEFAULT"
_ZN7cutlass13device_kernelINS_4gemm6kernel13GemmUniversalIN4cute5tupleIJiiiiEEENS1_10collective13CollectiveMmaINS1_34MainloopSm90TmaGmmaWarpSpecializedILi6ENS5_IJNS4_1CILi1EEESB_SB_EEENS1_32KernelTmaWarpSpecializedPingpongEEENS5_IJNSA_ILi64EEESF_NSA_ILi128EEEEEENS_10bfloat16_tENS5_IJlSB_lEEESI_SJ_NS4_8TiledMMAINS4_8MMA_AtomIJNS4_4SM904GMMA27MMA_64x64x16_F32BF16BF16_SSILNSN_5MajorE0ELSP_0ELNSN_7ScaleInE1ELSQ_1EEEEEENS4_6LayoutISC_NS5_IJNSA_ILi0EEESU_SU_EEEEENS5_IJNS4_10UnderscoreESX_SX_EEEEENS4_13SM90_TMA_LOADENS4_14ComposedLayoutINS4_7SwizzleILi3ELi4ELi3EEENS4_18smem_ptr_flag_bitsILi16EEENST_INS5_IJNSA_ILi8EEESF_EEENS5_IJSF_SB_EEEEEEEvNS4_8identityES10_S1A_vS1B_EENS_8epilogue10collective6detail29Sm90TmaWarpSpecializedAdapterINS1E_15DefaultEpilogueISI_SJ_SJ_NS1D_6thread17LinearCombinationISI_Li1EffLNS1I_9ScaleType4KindE0ELNS_15FloatRoundStyleE2ESI_EENS1_15EpilogueDefaultEEEEEvvEEEEvNT_6ParamsE:
[----:B------:R-:W0:Y:S02]  /*0000*/  LDC R1, c[0x0][0x28] ;  /* 0x00000a00ff017b82 */ /* 0x000e240000000800 */
[----:B0-----:R-:W-:Y:S01]  /*0010*/  VIADD R1, R1, 0xfffffff8 ;  /* 0xfffffff801017836 */ /* 0x001fe20000000000 */
[----:B------:R-:W0:Y:S01]  /*0020*/  S2R R4, SR_TID.X ;  /* 0x0000000000047919 */ /* 0x000e220000002100 */
[----:B------:R-:W-:Y:S01]  /*0030*/  ELECT P0, URZ, PT ;  /* 0x00000000003f782f */ /* 0x000fe20003800000 */
[----:B------:R-:W-:Y:S01]  /*0040*/  BSSY B0, `(.L_x_0) ;  /* 0x000000f000007945 */ /* 0x000fe20003800000 */
[--C-:B0-----:R-:W-:Y:S02]  /*0050*/  SHF.R.U32.HI R0, RZ, 0x5, R4.reuse ;  /* 0x00000005ff007819 */ /* 0x101fe40000011604 */
[----:B------:R-:W-:-:S03]  /*0060*/  SHF.R.U32.HI R5, RZ, 0x7, R4 ;  /* 0x00000007ff057819 */ /* 0x000fc60000011604 */
[----:B------:R-:W0:Y:S04]  /*0070*/  SHFL.IDX PT, R2, R0, RZ, 0x1f ;  /* 0x00001fff00027589 */ /* 0x000e2800000e0000 */
[----:B------:R1:W2:Y:S01]  /*0080*/  SHFL.IDX PT, R7, R5, RZ, 0x1f ;  /* 0x00001fff05077589 */ /* 0x0002a200000e0000 */
[----:B0-----:R-:W-:-:S13]  /*0090*/  ISETP.NE.OR P0, PT, R2, RZ, !P0 ;  /* 0x000000ff0200720c */ /* 0x001fda0004705670 */
[----:B-12---:R-:W-:Y:S05]  /*00a0*/  @P0 BRA `(.L_x_1) ;  /* 0x0000000000200947 */ /* 0x006fea0003800000 */
[----:B------:R-:W-:Y:S02]  /*00b0*/  ULDC.64 UR4, c[0x0][0x198] ;  /* 0x0000660000047ab9 */ /* 0x000fe40000000a00 */
[----:B------:R-:W-:Y:S02]  /*00c0*/  UIADD3 UR6, UP0, UR4, 0xf0, URZ ;  /* 0x000000f004067890 */ /* 0x000fe4000ff1e03f */
[----:B------:R-:W-:Y:S02]  /*00d0*/  UIADD3 UR4, UP1, UR4, 0x1f0, URZ ;  /* 0x000001f004047890 */ /* 0x000fe4000ff3e03f */
[----:B------:R-:W-:Y:S02]  /*00e0*/  UIADD3.X UR7, URZ, UR5, URZ, UP0, !UPT ;  /* 0x000000053f077290 */ /* 0x000fe400087fe43f */
[----:B------:R-:W-:-:S07]  /*00f0*/  UIADD3.X UR5, URZ, UR5, URZ, UP1, !UPT ;  /* 0x000000053f057290 */ /* 0x000fce0008ffe43f */
[----:B------:R0:W-:Y:S02]  /*0100*/  UTMACCTL.PF [UR6] ;  /* 0x00000000060079b9 */ /* 0x0001e40008040000 */
[----:B------:R0:W-:Y:S02]  /*0110*/  UTMACCTL.PF [UR4] ;  /* 0x00000000040079b9 */ /* 0x0001e40008040000 */
[----:B0-----:R-:W-:Y:S01]  /*0120*/  NOP ;  /* 0x0000000000007918 */ /* 0x001fe20000000000 */
.L_x_1:
[----:B------:R-:W-:Y:S05]  /*0130*/  BSYNC B0 ;  /* 0x0000000000007941 */ /* 0x000fea0003800000 */
.L_x_0:
[----:B------:R-:W0:Y:S02]  /*0140*/  SHFL.IDX PT, R3, R0, RZ, 0x1f ;  /* 0x00001fff00037589 */ /* 0x000e2400000e0000 */
[----:B0-----:R-:W-:-:S13]  /*0150*/  ISETP.NE.AND P0, PT, R3, RZ, PT ;  /* 0x000000ff0300720c */ /* 0x001fda0003f05270 */
[----:B------:R-:W-:Y:S05]  /*0160*/  @P0 BRA `(.L_x_2) ;  /* 0x0000000000680947 */ /* 0x000fea0003800000 */
[----:B------:R-:W0:Y:S01]  /*0170*/  S2UR UR8, SR_CgaCtaId ;  /* 0x00000000000879c3 */ /* 0x000e220000008800 */
[----:B------:R-:W-:Y:S01]  /*0180*/  UMOV UR4, 0x400 ;  /* 0x0000040000047882 */ /* 0x000fe20000000000 */
[----:B------:R-:W-:Y:S01]  /*0190*/  UMOV UR5, 0x1 ;  /* 0x0000000100057882 */ /* 0x000fe20000000000 */
[----:B------:R-:W-:Y:S01]  /*01a0*/  UMOV UR6, 0x80 ;  /* 0x0000008000067882 */ /* 0x000fe20000000000 */
[----:B------:R-:W-:Y:S01]  /*01b0*/  ELECT P0, URZ, PT ;  /* 0x00000000003f782f */ /* 0x000fe20003800000 */
[----:B------:R-:W-:-:S04]  /*01c0*/  UIADD3 UR6, -UR6, 0x100000, URZ ;  /* 0x0010000006067890 */ /* 0x000fc8000fffe13f */
[----:B------:R-:W-:Y:S02]  /*01d0*/  USHF.L.U32 UR7, UR6, 0xb, URZ ;  /* 0x0000000b06077899 */ /* 0x000fe4000800063f */
[----:B------:R-:W-:Y:S02]  /*01e0*/  USHF.L.U32 UR6, UR6, 0x1, URZ ;  /* 0x0000000106067899 */ /* 0x000fe4000800063f */
[----:B0-----:R-:W-:Y:S02]  /*01f0*/  ULEA UR8, UR8, UR4, 0x18 ;  /* 0x0000000408087291 */ /* 0x001fe4000f8ec03f */
[----:B------:R-:W-:-:S04]  /*0200*/  UIADD3 UR4, -UR5, 0x100000, URZ ;  /* 0x0010000005047890 */ /* 0x000fc8000fffe13f */
[----:B------:R-:W-:Y:S02]  /*0210*/  USHF.L.U32 UR5, UR4, 0xb, URZ ;  /* 0x0000000b04057899 */ /* 0x000fe4000800063f */
[----:B------:R-:W-:Y:S01]  /*0220*/  USHF.L.U32 UR4, UR4, 0x1, URZ ;  /* 0x0000000104047899 */ /* 0x000fe2000800063f */
[----:B------:R-:W0:Y:S11]  /*0230*/  FENCE.VIEW.ASYNC.S ;  /* 0x00000000000073c6 */ /* 0x000e360000000000 */
[----:B0-----:R0:W1:Y:S01]  /*0240*/  SYNCS.EXCH.64 URZ, [UR8], UR4 ;  /* 0x00000004083f75b2 */ /* 0x0010620008000100 */
[----:B------:R0:W2:Y:S01]  /*0250*/  SYNCS.EXCH.64 URZ, [UR8+0x30], UR6 ;  /* 0x00003006083f75b2 */ /* 0x0000a20008000100 */
[----:B------:R0:W3:Y:S01]  /*0260*/  SYNCS.EXCH.64 URZ, [UR8+0x8], UR4 ;  /* 0x00000804083f75b2 */ /* 0x0000e20008000100 */
[----:B------:R0:W4:Y:S01]  /*0270*/  SYNCS.EXCH.64 URZ, [UR8+0x38], UR6 ;  /* 0x00003806083f75b2 */ /* 0x0001220008000100 */
[----:B------:R0:W0:Y:S01]  /*0280*/  SYNCS.EXCH.64 URZ, [UR8+0x10], UR4 ;  /* 0x00001004083f75b2 */ /* 0x0000220008000100 */
[----:B------:R0:W0:Y:S01]  /*0290*/  SYNCS.EXCH.64 URZ, [UR8+0x40], UR6 ;  /* 0x00004006083f75b2 */ /* 0x0000220008000100 */
[----:B------:R0:W0:Y:S01]  /*02a0*/  SYNCS.EXCH.64 URZ, [UR8+0x18], UR4 ;  /* 0x00001804083f75b2 */ /* 0x0000220008000100 */
[----:B------:R0:W0:Y:S01]  /*02b0*/  SYNCS.EXCH.64 URZ, [UR8+0x48], UR6 ;  /* 0x00004806083f75b2 */ /* 0x0000220008000100 */
[----:B------:R0:W0:Y:S01]  /*02c0*/  SYNCS.EXCH.64 URZ, [UR8+0x20], UR4 ;  /* 0x00002004083f75b2 */ /* 0x0000220008000100 */
[----:B------:R0:W0:Y:S01]  /*02d0*/  SYNCS.EXCH.64 URZ, [UR8+0x50], UR6 ;  /* 0x00005006083f75b2 */ /* 0x0000220008000100 */
[----:B------:R0:W0:Y:S01]  /*02e0*/  SYNCS.EXCH.64 URZ, [UR8+0x28], UR4 ;  /* 0x00002804083f75b2 */ /* 0x0000220008000100 */
[----:B------:R0:W0:Y:S01]  /*02f0*/  SYNCS.EXCH.64 URZ, [UR8+0x58], UR6 ;  /* 0x00005806083f75b2 */ /* 0x0000220008000100 */
[----:B------:R-:W-:Y:S01]  /*0300*/  NOP ;  /* 0x0000000000007918 */ /* 0x000fe20000000000 */
.L_x_2:
[----:B------:R-:W5:Y:S01]  /*0310*/  SHFL.IDX PT, R6, R0, RZ, 0x1f ;  /* 0x00001fff00067589 */ /* 0x000f6200000e0000 */
[----:B------:R-:W-:Y:S01]  /*0320*/  ELECT P0, URZ, PT ;  /* 0x00000000003f782f */ /* 0x000fe20003800000 */
[----:B------:R-:W-:Y:S01]  /*0330*/  NOP ;  /* 0x0000000000007918 */ /* 0x000fe20000000000 */
[----:B------:R-:W-:Y:S01]  /*0340*/  ELECT P1, URZ, PT ;  /* 0x00000000003f782f */ /* 0x000fe20003820000 */
[----:B------:R-:W1:Y:S01]  /*0350*/  SHFL.IDX PT, R3, R0, RZ, 0x1f ;  /* 0x00001fff00037589 */ /* 0x000e6200000e0000 */
[----:B0-----:R-:W-:Y:S01]  /*0360*/  UMOV UR4, 0x20 ;  /* 0x0000002000047882 */ /* 0x001fe20000000000 */
[----:B------:R-:W-:Y:S01]  /*0370*/  UMOV UR11, 0x80 ;  /* 0x00000080000b7882 */ /* 0x000fe20000000000 */
[----:B------:R-:W-:Y:S01]  /*0380*/  NOP ;  /* 0x0000000000007918 */ /* 0x000fe20000000000 */
[----:B------:R-:W0:Y:S01]  /*0390*/  SHFL.IDX PT, R5, R5, RZ, 0x1f ;  /* 0x00001fff05057589 */ /* 0x000e2200000e0000 */
[C---:B------:R-:W-:Y:S01]  /*03a0*/  VIADD R31, R7.reuse, 0xffffffff ;  /* 0xffffffff071f7836 */ /* 0x040fe20000000000 */
[----:B------:R-:W-:Y:S01]  /*03b0*/  ULDC.64 UR36, c[0x0][0x208] ;  /* 0x0000820000247ab9 */ /* 0x000fe20000000a00 */
[----:B------:R-:W-:-:S03]  /*03c0*/  ISETP.NE.AND P2, PT, R7, RZ, PT ;  /* 0x000000ff0700720c */ /* 0x000fc60003f45270 */
[----:B------:R-:W-:Y:S02]  /*03d0*/  ISETP.GE.U32.AND P3, PT, R31, 0x2, PT ;  /* 0x000000021f00780c */ /* 0x000fe40003f66070 */
[----:B-----5:R-:W-:Y:S02]  /*03e0*/  ISETP.NE.OR P0, PT, R6, RZ, !P0 ;  /* 0x000000ff0600720c */ /* 0x020fe40004705670 */
[----:B-1----:R-:W-:Y:S02]  /*03f0*/  ISETP.NE.OR P1, PT, R3, RZ, !P1 ;  /* 0x000000ff0300720c */ /* 0x002fe40004f25670 */
[----:B------:R-:W-:Y:S02]  /*0400*/  SHF.R.S32.HI R3, RZ, 0x1f, R2 ;  /* 0x0000001fff037819 */ /* 0x000fe40000011402 */
[----:B0-----:R-:W-:Y:S02]  /*0410*/  R2UR UR43, R5 ;  /* 0x00000000052b72ca */ /* 0x001fe400000e0000 */
[----:B------:R-:W-:-:S05]  /*0420*/  LEA.HI R3, R3, R2, RZ, 0x2 ;  /* 0x0000000203037211 */ /* 0x000fca00078f10ff */
[----:B------:R-:W-:Y:S01]  /*0430*/  VOTEU.ALL UP0, P0 ;  /* 0x00000000003f7886 */ /* 0x000fe20000000000 */
[----:B------:R-:W-:Y:S01]  /*0440*/  LOP3.LUT R3, R3, 0xfffffffc, RZ, 0xc0, !PT ;  /* 0xfffffffc03037812 */ /* 0x000fe200078ec0ff */
[----:B------:R-:W-:-:S03]  /*0450*/  VOTEU.ALL UP1, P1 ;  /* 0x00000000003f7886 */ /* 0x000fc60000820000 */
[----:B------:R-:W0:Y:S01]  /*0460*/  @!UP0 S2UR UR7, SR_CgaCtaId ;  /* 0x00000000000789c3 */ /* 0x000e220000008800 */
[----:B------:R-:W-:Y:S01]  /*0470*/  @!UP0 UMOV UR6, 0x400 ;  /* 0x0000040000068882 */ /* 0x000fe20000000000 */
[----:B------:R-:W-:-:S04]  /*0480*/  @!UP0 UIADD3 UR4, -UR4, 0x100000, URZ ;  /* 0x0010000004048890 */ /* 0x000fc8000fffe13f */
[----:B------:R-:W-:Y:S02]  /*0490*/  @!UP0 USHF.L.U32 UR5, UR4, 0xb, URZ ;  /* 0x0000000b04058899 */ /* 0x000fe4000800063f */
[----:B------:R-:W-:Y:S01]  /*04a0*/  @!UP0 USHF.L.U32 UR4, UR4, 0x1, URZ ;  /* 0x0000000104048899 */ /* 0x000fe2000800063f */
[----:B------:R-:W-:Y:S01]  /*04b0*/  IMAD.IADD R14, R2, 0x1, -R3 ;  /* 0x00000001020e7824 */ /* 0x000fe200078e0a03 */
[----:B------:R-:W-:Y:S01]  /*04c0*/  @!UP1 UMOV UR9, 0x400 ;  /* 0x0000040000099882 */ /* 0x000fe20000000000 */
[----:B------:R-:W-:Y:S01]  /*04d0*/  VOTEU.ALL UP2, P1 ;  /* 0x00000000003f7886 */ /* 0x000fe20000840000 */
[----:B------:R-:W-:Y:S01]  /*04e0*/  VOTEU.ALL UP3, P1 ;  /* 0x00000000003f7886 */ /* 0x000fe20000860000 */
[----:B------:R-:W-:Y:S01]  /*04f0*/  VOTEU.ALL UP4, P1 ;  /* 0x00000000003f7886 */ /* 0x000fe20000880000 */
[----:B------:R-:W1:Y:S01]  /*0500*/  @!UP1 S2UR UR10, SR_CgaCtaId ;  /* 0x00000000000a99c3 */ /* 0x000e620000008800 */
[----:B------:R-:W-:Y:S01]  /*0510*/  VOTEU.ALL UP5, P1 ;  /* 0x00000000003f7886 */ /* 0x000fe200008a0000 */
[----:B------:R-:W-:-:S04]  /*0520*/  SHF.R.S32.HI R3, RZ, 0x1f, R4 ;  /* 0x0000001fff037819 */ /* 0x000fc80000011404 */
[----:B------:R-:W-:-:S04]  /*0530*/  LEA.HI R3, R3, R4, RZ, 0x7 ;  /* 0x0000000403037211 */ /* 0x000fc800078f38ff */
[----:B------:R-:W-:-:S05]  /*0540*/  LOP3.LUT R3, R3, 0xffffff80, RZ, 0xc0, !PT ;  /* 0xffffff8003037812 */ /* 0x000fca00078ec0ff */
[----:B------:R-:W-:Y:S01]  /*0550*/  IMAD.IADD R5, R4, 0x1, -R3 ;  /* 0x0000000104057824 */ /* 0x000fe200078e0a03 */
[----:B0-----:R-:W-:Y:S02]  /*0560*/  @!UP0 ULEA UR8, UR7, UR6, 0x18 ;  /* 0x0000000607088291 */ /* 0x001fe4000f8ec03f */
[----:B------:R-:W-:-:S04]  /*0570*/  @!UP1 UIADD3 UR6, -UR11, 0x100000, URZ ;  /* 0x001000000b069890 */ /* 0x000fc8000fffe13f */
[----:B------:R-:W-:Y:S02]  /*0580*/  @!UP1 USHF.L.U32 UR7, UR6, 0xb, URZ ;  /* 0x0000000b06079899 */ /* 0x000fe4000800063f */
[----:B------:R-:W-:Y:S01]  /*0590*/  @!UP1 USHF.L.U32 UR6, UR6, 0x1, URZ ;  /* 0x0000000106069899 */ /* 0x000fe2000800063f */
[----:B------:R-:W-:Y:S01]  /*05a0*/  VOTEU.ALL UP0, P0 ;  /* 0x00000000003f7886 */ /* 0x000fe20000000000 */
[----:B-1----:R-:W-:Y:S01]  /*05b0*/  @!UP1 ULEA UR9, UR10, UR9, 0x18 ;  /* 0x000000090a099291 */ /* 0x002fe2000f8ec03f */
[----:B------:R-:W-:Y:S02]  /*05c0*/  VOTEU.ALL UP1, P0 ;  /* 0x00000000003f7886 */ /* 0x000fe40000020000 */
[----:B------:R-:W-:Y:S01]  /*05d0*/  ULDC.64 UR10, c[0x0][0x598] ;  /* 0x00016600000a7ab9 */ /* 0x000fe20000000a00 */
[----:B------:R-:W-:Y:S01]  /*05e0*/  ISETP.NE.AND P0, PT, R14, 0x3, PT ;  /* 0x000000030e00780c */ /* 0x000fe20003f05270 */
[----:B------:R-:W0:Y:S02]  /*05f0*/  FENCE.VIEW.ASYNC.S ;  /* 0x00000000000073c6 */ /* 0x000e240000000000 */
[----:B0-----:R0:W2:Y:S01]  /*0600*/  @!UP0 SYNCS.EXCH.64 URZ, [UR8+0x90], UR4 ;  /* 0x00009004083f85b2 */ /* 0x0010a20008000100 */
[----:B------:R-:W-:-:S02]  /*0610*/  ISETP.NE.U32.AND P1, PT, RZ, UR10, PT ;  /* 0x0000000aff007c0c */ /* 0x000fc4000bf25070 */
[----:B------:R-:W-:Y:S02]  /*0620*/  ISETP.EQ.OR P0, PT, R14, RZ, !P0 ;  /* 0x000000ff0e00720c */ /* 0x000fe40004702670 */
[----:B------:R-:W-:Y:S02]  /*0630*/  ISETP.NE.AND.EX P1, PT, RZ, UR11, PT, P1 ;  /* 0x0000000bff007c0c */ /* 0x000fe4000bf25310 */
[----:B------:R-:W-:-:S04]  /*0640*/  ISETP.EQ.AND P0, PT, R7, RZ, P0 ;  /* 0x000000ff0700720c */ /* 0x000fc80000702270 */
[----:B------:R-:W-:-:S04]  /*0650*/  SEL R23, RZ, 0x1, !P0 ;  /* 0x00000001ff177807 */ /* 0x000fc80004000000 */
[----:B------:R-:W-:Y:S01]  /*0660*/  SEL R23, R23, 0x2, P3 ;  /* 0x0000000217177807 */ /* 0x000fe20001800000 */
[----:B------:R0:W2:Y:S01]  /*0670*/  @!UP1 SYNCS.EXCH.64 URZ, [UR8+0x98], UR4 ;  /* 0x00009804083f95b2 */ /* 0x0000a20008000100 */
[----:B------:R-:W-:Y:S01]  /*0680*/  NOP ;  /* 0x0000000000007918 */ /* 0x000fe20000000000 */
[----:B------:R0:W2:Y:S01]  /*0690*/  @!UP2 SYNCS.EXCH.64 URZ, [UR9+0x70], UR6 ;  /* 0x00007006093fa5b2 */ /* 0x0000a20008000100 */
[----:B------:R0:W2:Y:S01]  /*06a0*/  @!UP3 SYNCS.EXCH.64 URZ, [UR9+0x78], UR6 ;  /* 0x00007806093fb5b2 */ /* 0x0000a20008000100 */
[----:B------:R0:W2:Y:S01]  /*06b0*/  @!UP4 SYNCS.EXCH.64 URZ, [UR9+0x80], UR6 ;  /* 0x00008006093fc5b2 */ /* 0x0000a20008000100 */
[----:B------:R0:W2:Y:S01]  /*06c0*/  @!UP5 SYNCS.EXCH.64 URZ, [UR9+0x88], UR6 ;  /* 0x00008806093fd5b2 */ /* 0x0000a20008000100 */
[----:B------:R-:W-:Y:S01]  /*06d0*/  NOP ;  /* 0x0000000000007918 */ /* 0x000fe20000000000 */
[----:B--234-:R-:W-:Y:S06]  /*06e0*/  BAR.SYNC.DEFER_BLOCKING 0x0 ;  /* 0x0000000000007b1d */ /* 0x01cfec0000010000 */
[----:B0-----:R-:W-:Y:S05]  /*06f0*/  @!P1 BRA `(.L_x_3) ;  /* 0x00000000001c9947 */ /* 0x001fea0003800000 */
[----:B------:R-:W0:Y:S02]  /*0700*/  LDC.64 R2, c[0x0][0x598] ;  /* 0x00016600ff027b82 */ /* 0x000e240000000a00 */
[----:B0-----:R-:W2:Y:S02]  /*0710*/  LDG.E.64 R2, desc[UR36][R2.64] ;  /* 0x0000002402027981 */ /* 0x001ea4000c1e1b00 */
[----:B--2---:R-:W-:-:S04]  /*0720*/  ISETP.NE.U32.AND P0, PT, R2, RZ, PT ;  /* 0x000000ff0200720c */ /* 0x004fc80003f05070 */
[----:B------:R-:W-:-:S13]  /*0730*/  ISETP.NE.AND.EX P0, PT, R3, RZ, PT, P0 ;  /* 0x000000ff0300720c */ /* 0x000fda0003f05300 */
[----:B------:R-:W-:Y:S05]  /*0740*/  @!P0 BRA `(.L_x_3) ;  /* 0x0000000000088947 */ /* 0x000fea0003800000 */
[----:B------:R1:W5:Y:S01]  /*0750*/  LD.E R56, desc[UR36][R2.64] ;  /* 0x0000002402387980 */ /* 0x000362000c101900 */
[----:B------:R-:W-:Y:S05]  /*0760*/  BRA `(.L_x_4) ;  /* 0x0000000000247947 */ /* 0x000fea0003800000 */
.L_x_3:
[----:B------:R-:W-:Y:S02]  /*0770*/  ULDC.64 UR4, c[0x0][0x588] ;  /* 0x0001620000047ab9 */ /* 0x000fe40000000a00 */
[----:B------:R-:W-:-:S04]  /*0780*/  ISETP.NE.U32.AND P0, PT, RZ, UR4, PT ;  /* 0x00000004ff007c0c */ /* 0x000fc8000bf05070 */
[----:B------:R-:W-:-:S13]  /*0790*/  ISETP.NE.AND.EX P0, PT, RZ, UR5, PT, P0 ;  /* 0x00000005ff007c0c */ /* 0x000fda000bf05300 */
[----:B------:R-:W-:Y:S05]  /*07a0*/  @!P0 BRA `(.L_x_5) ;  /* 0x00000000000c8947 */ /* 0x000fea0003800000 */
[----:B------:R-:W0:Y:S02]  /*07b0*/  LDC.64 R56, c[0x0][0x588] ;  /* 0x00016200ff387b82 */ /* 0x000e240000000a00 */
[----:B0-----:R0:W5:Y:S01]  /*07c0*/  LDG.E R56, desc[UR36][R56.64] ;  /* 0x0000002438387981 */ /* 0x001162000c1e1900 */
[----:B------:R-:W-:Y:S05]  /*07d0*/  BRA `(.L_x_4) ;  /* 0x0000000000087947 */ /* 0x000fea0003800000 */
.L_x_5:
[----:B------:R-:W-:Y:S02]  /*07e0*/  ULDC UR4, c[0x0][0x580] ;  /* 0x0001600000047ab9 */ /* 0x000fe40000000800 */
[----:B------:R-:W-:-:S07]  /*07f0*/  IMAD.U32 R56, RZ, RZ, UR4 ;  /* 0x00000004ff387e24 */ /* 0x000fce000f8e00ff */
.L_x_4:
[----:B------:R-:W-:Y:S02]  /*0800*/  ULDC.64 UR4, c[0x0][0x5a0] ;  /* 0x0001680000047ab9 */ /* 0x000fe40000000a00 */
[----:B------:R-:W-:-:S04]  /*0810*/  ISETP.NE.U32.AND P0, PT, RZ, UR4, PT ;  /* 0x00000004ff007c0c */ /* 0x000fc8000bf05070 */
[----:B------:R-:W-:-:S13]  /*0820*/  ISETP.NE.AND.EX P0, PT, RZ, UR5, PT, P0 ;  /* 0x00000005ff007c0c */ /* 0x000fda000bf05300 */
[----:B------:R-:W-:Y:S05]  /*0830*/  @!P0 BRA `(.L_x_6) ;  /* 0x00000000001c8947 */ /* 0x000fea0003800000 */
[----:B-1----:R-:W1:Y:S02]  /*0840*/  LDC.64 R2, c[0x0][0x5a0] ;  /* 0x00016800ff027b82 */ /* 0x002e640000000a00 */
[----:B-1----:R-:W2:Y:S02]  /*0850*/  LDG.E.64 R2, desc[UR36][R2.64] ;  /* 0x0000002402027981 */ /* 0x002ea4000c1e1b00 */
[----:B--2---:R-:W-:-:S04]  /*0860*/  ISETP.NE.U32.AND P0, PT, R2, RZ, PT ;  /* 0x000000ff0200720c */ /* 0x004fc80003f05070 */
[----:B------:R-:W-:-:S13]  /*0870*/  ISETP.NE.AND.EX P0, PT, R3, RZ, PT, P0 ;  /* 0x000000ff0300720c */ /* 0x000fda0003f05300 */
[----:B------:R-:W-:Y:S05]  /*0880*/  @!P0 BRA `(.L_x_6) ;  /* 0x0000000000088947 */ /* 0x000fea0003800000 */
[----:B0-----:R2:W5:Y:S01]  /*0890*/  LD.E R57, desc[UR36][R2.64] ;  /* 0x0000002402397980 */ /* 0x001562000c101900 */
[----:B------:R-:W-:Y:S05]  /*08a0*/  BRA `(.L_x_7) ;  /* 0x0000000000247947 */ /* 0x000fea0003800000 */
.L_x_6:
[----:B------:R-:W-:Y:S02]  /*08b0*/  ULDC.64 UR4, c[0x0][0x590] ;  /* 0x0001640000047ab9 */ /* 0x000fe40000000a00 */
[----:B------:R-:W-:-:S04]  /*08c0*/  ISETP.NE.U32.AND P0, PT, RZ, UR4, PT ;  /* 0x00000004ff007c0c */ /* 0x000fc8000bf05070 */
[----:B------:R-:W-:-:S13]  /*08d0*/  ISETP.NE.AND.EX P0, PT, RZ, UR5, PT, P0 ;  /* 0x00000005ff007c0c */ /* 0x000fda000bf05300 */
[----:B------:R-:W-:Y:S05]  /*08e0*/  @!P0 BRA `(.L_x_8) ;  /* 0x00000000000c8947 */ /* 0x000fea0003800000 */
[----:B-1----:R-:W0:Y:S02]  /*08f0*/  LDC.64 R2, c[0x0][0x590] ;  /* 0x00016400ff027b82 */ /* 0x002e240000000a00 */
[----:B0-----:R0:W5:Y:S01]  /*0900*/  LDG.E R57, desc[UR36][R2.64] ;  /* 0x0000002402397981 */ /* 0x001162000c1e1900 */
[----:B------:R-:W-:Y:S05]  /*0910*/  BRA `(.L_x_7) ;  /* 0x0000000000087947 */ /* 0x000fea0003800000 */
.L_x_8:
[----:B------:R-:W-:Y:S02]  /*0920*/  ULDC UR4, c[0x0][0x584] ;  /* 0x0001610000047ab9 */ /* 0x000fe40000000800 */
[----:B0-----:R-:W-:-:S07]  /*0930*/  IMAD.U32 R57, RZ, RZ, UR4 ;  /* 0x00000004ff397e24 */ /* 0x001fce000f8e00ff */
.L_x_7:
[----:B012---:R-:W0:Y:S01]  /*0940*/  LDC R2, c[0x0][0x65c] ;  /* 0x00019700ff027b82 */ /* 0x007e220000000800 */
[----:B------:R-:W1:Y:S01]  /*0950*/  S2R R15, SR_CTAID.Y ;  /* 0x00000000000f7919 */ /* 0x000e620000002600 */
[----:B------:R-:W-:Y:S01]  /*0960*/  ULDC UR6, c[0x0][0x28c] ;  /* 0x0000a30000067ab9 */ /* 0x000fe20000000800 */
[----:B------:R-:W-:Y:S01]  /*0970*/  ISETP.NE.AND P0, PT, R7, 0x2, PT ;  /* 0x000000020700780c */ /* 0x000fe20003f05270 */
[----:B------:R-:W-:Y:S01]  /*0980*/  UIADD3 UR6, UR6, 0x7f, URZ ;  /* 0x0000007f06067890 */ /* 0x000fe2000fffe03f */
[----:B------:R-:W2:Y:S01]  /*0990*/  S2R R6, SR_CTAID.X ;  /* 0x0000000000067919 */ /* 0x000ea20000002500 */
[----:B------:R-:W-:Y:S01]  /*09a0*/  UMOV UR38, URZ ;  /* 0x0000003f00267c82 */ /* 0x000fe20008000000 */
[----:B------:R-:W-:Y:S01]  /*09b0*/  UMOV UR39, URZ ;  /* 0x0000003f00277c82 */ /* 0x000fe20008000000 */
[----:B------:R-:W-:Y:S01]  /*09c0*/  USHF.R.S32.HI UR7, URZ, 0x1f, UR6 ;  /* 0x0000001f3f077899 */ /* 0x000fe20008011406 */
[----:B------:R-:W-:-:S03]  /*09d0*/  ULDC.64 UR8, c[0x0][0x650] ;  /* 0x0001940000087ab9 */ /* 0x000fc60000000a00 */
[----:B------:R-:W-:-:S04]  /*09e0*/  ULEA.HI UR7, UR7, UR6, URZ, 0x7 ;  /* 0x0000000607077291 */ /* 0x000fc8000f8f383f */
[----:B------:R-:W-:Y:S01]  /*09f0*/  USHF.R.S32.HI UR40, URZ, 0x7, UR7 ;  /* 0x000000073f287899 */ /* 0x000fe20008011407 */
[----:B0-----:R-:W-:-:S13]  /*0a00*/  ISETP.NE.AND P1, PT, R2, 0x1, PT ;  /* 0x000000010200780c */ /* 0x001fda0003f25270 */
[----:B------:R-:W2:Y:S01]  /*0a10*/  @P1 LDC R17, c[0x0][0x10] ;  /* 0x00000400ff111b82 */ /* 0x000ea20000000800 */
[----:B-1----:R-:W-:Y:S02]  /*0a20*/  @P1 IMAD.MOV.U32 R8, RZ, RZ, R15 ;  /* 0x000000ffff081224 */ /* 0x002fe400078e000f */
[----:B------:R-:W-:Y:S02]  /*0a30*/  @P1 IMAD.MOV.U32 R9, RZ, RZ, RZ ;  /* 0x000000ffff091224 */ /* 0x000fe400078e00ff */
[----:B------:R-:W-:-:S03]  /*0a40*/  @P1 IMAD.MOV.U32 R7, RZ, RZ, RZ ;  /* 0x000000ffff071224 */ /* 0x000fc600078e00ff */
[----:B------:R-:W0:Y:S01]  /*0a50*/  @!P1 LDC R3, c[0x0][0xc] ;  /* 0x00000300ff039b82 */ /* 0x000e220000000800 */
[----:B------:R-:W-:Y:S01]  /*0a60*/  ULDC UR4, c[0x0][0xc] ;  /* 0x0000030000047ab9 */ /* 0x000fe20000000800 */
[----:B------:R-:W-:Y:S02]  /*0a70*/  ULDC UR5, c[0x0][0x10] ;  /* 0x0000040000057ab9 */ /* 0x000fe40000000800 */
[----:B------:R-:W-:-:S04]  /*0a80*/  UIMAD.WIDE.U32 UR4, UR4, UR5, URZ ;  /* 0x00000005040472a5 */ /* 0x000fc8000f8e003f */
[----:B------:R-:W1:Y:S01]  /*0a90*/  LDC R0, c[0x0][0x14] ;  /* 0x00000500ff007b82 */ /* 0x000e620000000800 */
[----:B--2---:R-:W-:-:S04]  /*0aa0*/  @P1 IMAD.WIDE.U32 R16, R6, R17, R8 ;  /* 0x0000001106101225 */ /* 0x004fc800078e0008 */
[----:B------:R-:W-:Y:S02]  /*0ab0*/  @P1 IMAD.IADD R17, R17, 0x1, R7 ;  /* 0x0000000111111824 */ /* 0x000fe400078e0207 */
[----:B------:R-:W-:Y:S02]  /*0ac0*/  IMAD.MOV.U32 R7, RZ, RZ, RZ ;  /* 0x000000ffff077224 */ /* 0x000fe400078e00ff */
[----:B0-----:R-:W-:-:S04]  /*0ad0*/  @!P1 IMAD.WIDE.U32 R8, R3, R15, R6 ;  /* 0x0000000f03089225 */ /* 0x001fc800078e0006 */
[----:B------:R-:W-:Y:S02]  /*0ae0*/  @!P1 IMAD.MOV.U32 R16, RZ, RZ, R8 ;  /* 0x000000ffff109224 */ /* 0x000fe400078e0008 */
[----:B-1----:R-:W-:-:S04]  /*0af0*/  IMAD.WIDE.U32 R10, R0, UR4, RZ ;  /* 0x00000004000a7c25 */ /* 0x002fc8000f8e00ff */
[----:B------:R-:W-:Y:S01]  /*0b00*/  IMAD R3, R0, UR5, RZ ;  /* 0x0000000500037c24 */ /* 0x000fe2000f8e02ff */
[----:B------:R0:W-:Y:S01]  /*0b10*/  STL.64 [R1], R10 ;  /* 0x0000000a01007387 */ /* 0x0001e20000100a00 */
[----:B------:R-:W-:Y:S02]  /*0b20*/  @!P1 IMAD.MOV.U32 R17, RZ, RZ, R9 ;  /* 0x000000ffff119224 */ /* 0x000fe400078e0009 */
[----:B------:R-:W-:Y:S01]  /*0b30*/  IMAD.IADD R0, R11, 0x1, R3 ;  /* 0x000000010b007824 */ /* 0x000fe200078e0203 */
[----:B------:R-:W-:Y:S06]  /*0b40*/  @P0 BRA `(.L_x_9) ;  /* 0x0000000000200947 */ /* 0x000fec0003800000 */
[----:B------:R-:W-:Y:S01]  /*0b50*/  UISETP.GE.U32.AND UP0, UPT, UR40, 0x6, UPT ;  /* 0x000000062800788c */ /* 0x000fe2000bf06070 */
[----:B------:R-:W-:Y:S01]  /*0b60*/  IADD3 R16, P0, R16, R10, RZ ;  /* 0x0000000a10107210 */ /* 0x000fe20007f1e0ff */
[----:B------:R-:W-:Y:S01]  /*0b70*/  UIMAD.WIDE.U32 UR4, UR40, -0x55555555, URZ ;  /* 0xaaaaaaab280478a5 */ /* 0x000fe2000f8e003f */
[----:B------:R-:W-:-:S03]  /*0b80*/  UMOV UR39, URZ ;  /* 0x0000003f00277c82 */ /* 0x000fc60008000000 */
[----:B------:R-:W-:Y:S01]  /*0b90*/  USHF.R.U32.HI UR4, URZ, 0x2, UR5 ;  /* 0x000000023f047899 */ /* 0x000fe20008011605 */
[----:B------:R-:W-:-:S03]  /*0ba0*/  IMAD.X R17, R0, 0x1, R17, P0 ;  /* 0x0000000100117824 */ /* 0x000fc600000e0611 */
[----:B------:R-:W-:Y:S02]  /*0bb0*/  UIMAD UR38, UR4, -0x6, UR40 ;  /* 0xfffffffa042678a4 */ /* 0x000fe4000f8e0228 */
[----:B------:R-:W-:-:S12]  /*0bc0*/  @UP0 ULOP3.LUT UR39, UR4, 0x1, URZ, 0xc0, !UPT ;  /* 0x0000000104270892 */ /* 0x000fd8000f8ec03f */
.L_x_9:
[----:B------:R-:W-:Y:S01]  /*0bd0*/  ISETP.GE.U32.AND P0, PT, R16, UR8, PT ;  /* 0x0000000810007c0c */ /* 0x000fe2000bf06070 */
[----:B------:R-:W-:Y:S01]  /*0be0*/  IMAD.MOV.U32 R22, RZ, RZ, -0x1 ;  /* 0xffffffffff167424 */ /* 0x000fe200078e00ff */
[----:B------:R-:W-:Y:S01]  /*0bf0*/  PRMT R3, RZ, 0x7610, R3 ;  /* 0x00007610ff037816 */ /* 0x000fe20000000003 */
[----:B------:R-:W-:Y:S01]  /*0c00*/  IMAD.MOV.U32 R18, RZ, RZ, -0x1 ;  /* 0xffffffffff127424 */ /* 0x000fe200078e00ff */
[----:B------:R-:W-:Y:S01]  /*0c10*/  ISETP.GE.U32.AND.EX P0, PT, R17, UR9, PT, P0 ;  /* 0x0000000911007c0c */ /* 0x000fe2000bf06100 */
[----:B------:R-:W-:-:S12]  /*0c20*/  IMAD.MOV.U32 R19, RZ, RZ, -0x1 ;  /* 0xffffffffff137424 */ /* 0x000fd800078e00ff */
[----:B------:R-:W-:Y:S05]  /*0c30*/  @P0 BRA `(.L_x_10) ;  /* 0x0000000400580947 */ /* 0x000fea0003800000 */
[----:B------:R-:W1:Y:S01]  /*0c40*/  LDC.64 R20, c[0x0][0x628] ;  /* 0x00018a00ff147b82 */ /* 0x000e620000000a00 */
[----:B------:R-:W-:Y:S02]  /*0c50*/  IMAD.MOV.U32 R8, RZ, RZ, R16 ;  /* 0x000000ffff087224 */ /* 0x000fe400078e0010 */
[----:B------:R-:W-:-:S05]  /*0c60*/  IMAD.MOV.U32 R9, RZ, RZ, R17 ;  /* 0x000000ffff097224 */ /* 0x000fca00078e0011 */
[----:B------:R-:W2:Y:S08]  /*0c70*/  LDC R18, c[0x0][0x630] ;  /* 0x00018c00ff127b82 */ /* 0x000eb00000000800 */
[----:B------:R-:W3:Y:S01]  /*0c80*/  LDC.64 R24, c[0x0][0x620] ;  /* 0x00018800ff187b82 */ /* 0x000ee20000000a00 */
[----:B-1----:R-:W-:-:S04]  /*0c90*/  ISETP.NE.U32.AND P0, PT, R20, RZ, PT ;  /* 0x000000ff1400720c */ /* 0x002fc80003f05070 */
[----:B------:R-:W-:-:S13]  /*0ca0*/  ISETP.NE.AND.EX P0, PT, R21, RZ, PT, P0 ;  /* 0x000000ff1500720c */ /* 0x000fda0003f05300 */
[----:B--23--:R-:W-:Y:S05]  /*0cb0*/  @!P0 BRA `(.L_x_11) ;  /* 0x0000000000288947 */ /* 0x00cfea0003800000 */
[----:B------:R-:W1:Y:S02]  /*0cc0*/  LDC R3, c[0x0][0x634] ;  /* 0x00018d00ff037b82 */ /* 0x000e640000000800 */
[----:B-1----:R-:W-:-:S05]  /*0cd0*/  IADD3 R3, P0, R16, R3, RZ ;  /* 0x0000000310037210 */ /* 0x002fca0007f1e0ff */
[----:B------:R-:W-:-:S04]  /*0ce0*/  IMAD.X R19, RZ, RZ, R17, P0 ;  /* 0x000000ffff137224 */ /* 0x000fc800000e0611 */
[----:B------:R-:W-:-:S04]  /*0cf0*/  IMAD.WIDE.U32 R8, R19, R20, RZ ;  /* 0x0000001413087225 */ /* 0x000fc800078e00ff */
[----:B0-----:R-:W-:-:S04]  /*0d00*/  IMAD.WIDE.U32 R10, P0, R3, R21, R8 ;  /* 0x00000015030a7225 */ /* 0x001fc80007800008 */
[----:B------:R-:W-:-:S04]  /*0d10*/  IMAD.WIDE.U32 R8, R3, R20, RZ ;  /* 0x0000001403087225 */ /* 0x000fc800078e00ff */
[----:B------:R-:W-:Y:S01]  /*0d20*/  IMAD.X R13, RZ, RZ, RZ, P0 ;  /* 0x000000ffff0d7224 */ /* 0x000fe200000e06ff */
[----:B------:R-:W-:Y:S01]  /*0d30*/  IADD3 RZ, P0, R9, R10, RZ ;  /* 0x0000000a09ff7210 */ /* 0x000fe20007f1e0ff */
[----:B------:R-:W-:-:S04]  /*0d40*/  IMAD.MOV.U32 R12, RZ, RZ, R11 ;  /* 0x000000ffff0c7224 */ /* 0x000fc800078e000b */
[----:B------:R-:W-:-:S08]  /*0d50*/  IMAD.WIDE.U32.X R8, R19, R21, R12, P0 ;  /* 0x0000001513087225 */ /* 0x000fd000000e040c */
.L_x_11:
[-CC-:B------:R-:W-:Y:S01]  /*0d60*/  SHF.R.U64 R30, R8, R18.reuse, R9.reuse ;  /* 0x00000012081e7219 */ /* 0x180fe20000001209 */
[----:B------:R-:W1:Y:S01]  /*0d70*/  LDC R12, c[0x0][0x618] ;  /* 0x00018600ff0c7b82 */ /* 0x000e620000000800 */
[----:B------:R-:W-:Y:S01]  /*0d80*/  SHF.R.U32.HI R7, RZ, R18, R9 ;  /* 0x00000012ff077219 */ /* 0x000fe20000011609 */
[----:B------:R-:W-:Y:S01]  /*0d90*/  ULDC UR4, c[0x0][0x150] ;  /* 0x0000540000047ab9 */ /* 0x000fe20000000800 */
[----:B0-----:R-:W-:Y:S02]  /*0da0*/  IADD3 R11, P0, RZ, -R30, RZ ;  /* 0x8000001eff0b7210 */ /* 0x001fe40007f1e0ff */
[----:B------:R-:W-:-:S03]  /*0db0*/  I2FP.F32.U32 R3, R6 ;  /* 0x0000000600037245 */ /* 0x000fc60000201000 */
[----:B------:R-:W0:Y:S01]  /*0dc0*/  LDC.64 R26, c[0x0][0x640] ;  /* 0x00019000ff1a7b82 */ /* 0x000e220000000a00 */
[----:B------:R-:W-:Y:S02]  /*0dd0*/  IMAD.X R13, RZ, RZ, ~R7, P0 ;  /* 0x000000ffff0d7224 */ /* 0x000fe400000e0e07 */
[----:B------:R-:W-:Y:S01]  /*0de0*/  FMUL R3, R3, UR4 ;  /* 0x0000000403037c20 */ /* 0x000fe20008400000 */
[----:B------:R-:W-:Y:S01]  /*0df0*/  IMAD.WIDE.U32 R8, R11, R24, R16 ;  /* 0x000000180b087225 */ /* 0x000fe200078e0010 */
[----:B------:R-:W-:-:S03]  /*0e00*/  ULDC UR4, c[0x0][0x154] ;  /* 0x0000550000047ab9 */ /* 0x000fc60000000800 */
[----:B------:R-:W-:Y:S01]  /*0e10*/  IMAD R10, R13, R24, RZ ;  /* 0x000000180d0a7224 */ /* 0x000fe200078e02ff */
[----:B------:R-:W2:Y:S01]  /*0e20*/  LDC R7, c[0x0][0x144] ;  /* 0x00005100ff077b82 */ /* 0x000ea20000000800 */
[----:B------:R-:W3:Y:S02]  /*0e30*/  F2I.U32.TRUNC.NTZ R3, R3 ;  /* 0x0000000300037305 */ /* 0x000ee4000020f000 */
[----:B------:R-:W-:-:S04]  /*0e40*/  IMAD R11, R11, R25, R10 ;  /* 0x000000190b0b7224 */ /* 0x000fc800078e020a */
[----:B------:R-:W-:Y:S01]  /*0e50*/  IMAD.IADD R9, R9, 0x1, R11 ;  /* 0x0000000109097824 */ /* 0x000fe200078e020b */
[----:B------:R-:W4:Y:S01]  /*0e60*/  LDC R18, c[0x0][0x608] ;  /* 0x00018200ff127b82 */ /* 0x000f220000000800 */
[----:B------:R-:W-:-:S03]  /*0e70*/  IMAD.MOV.U32 R11, RZ, RZ, -0x1 ;  /* 0xffffffffff0b7424 */ /* 0x000fc600078e00ff */
[-C--:B-1----:R-:W-:Y:S02]  /*0e80*/  SHF.R.U64 R22, R8, R12.reuse, R9 ;  /* 0x0000000c08167219 */ /* 0x082fe40000001209 */
[----:B------:R-:W-:Y:S02]  /*0e90*/  I2FP.F32.U32 R8, R15 ;  /* 0x0000000f00087245 */ /* 0x000fe40000201000 */
[----:B------:R-:W1:Y:S01]  /*0ea0*/  LDC R24, c[0x0][0x658] ;  /* 0x00019600ff187b82 */ /* 0x000e620000000800 */
[----:B0-----:R-:W-:Y:S01]  /*0eb0*/  ISETP.NE.U32.AND P0, PT, R26, RZ, PT ;  /* 0x000000ff1a00720c */ /* 0x001fe20003f05070 */
[----:B---3--:R-:W-:Y:S01]  /*0ec0*/  IMAD.MOV R10, RZ, RZ, -R3 ;  /* 0x000000ffff0a7224 */ /* 0x008fe200078e0a03 */
[----:B------:R-:W-:Y:S01]  /*0ed0*/  SHF.R.U32.HI R9, RZ, R12, R9 ;  /* 0x0000000cff097219 */ /* 0x000fe20000011609 */
[----:B------:R-:W-:Y:S01]  /*0ee0*/  FMUL R8, R8, UR4 ;  /* 0x0000000408087c20 */ /* 0x000fe20008400000 */
[----:B------:R-:W-:-:S03]  /*0ef0*/  ISETP.NE.AND.EX P0, PT, R27, RZ, PT, P0 ;  /* 0x000000ff1b00720c */ /* 0x000fc60003f05300 */
[----:B------:R-:W0:Y:S01]  /*0f00*/  LDC R20, c[0x0][0x148] ;  /* 0x00005200ff147b82 */ /* 0x000e220000000800 */
[----:B--2---:R-:W-:-:S07]  /*0f10*/  IMAD R3, R7, R10, R6 ;  /* 0x0000000a07037224 */ /* 0x004fce00078e0206 */
[----:B------:R-:W2:Y:S01]  /*0f20*/  LDC R21, c[0x0][0x600] ;  /* 0x00018000ff157b82 */ /* 0x000ea20000000800 */
[-CC-:B----4-:R-:W-:Y:S02]  /*0f30*/  SHF.R.U64 R32, R22, R18.reuse, R9.reuse ;  /* 0x0000001216207219 */ /* 0x190fe40000001209 */
[----:B------:R-:W-:Y:S01]  /*0f40*/  SHF.R.U32.HI R7, RZ, R18, R9 ;  /* 0x00000012ff077219 */ /* 0x000fe20000011609 */
[----:B------:R-:W-:Y:S01]  /*0f50*/  IMAD.MOV.U32 R9, RZ, RZ, 0x1 ;  /* 0x00000001ff097424 */ /* 0x000fe200078e00ff */
[----:B------:R3:W4:Y:S03]  /*0f60*/  F2I.U32.TRUNC.NTZ R18, R8 ;  /* 0x0000000800127305 */ /* 0x000726000020f000 */
[----:B------:R-:W0:Y:S01]  /*0f70*/  LDC R25, c[0x0][0x648] ;  /* 0x00019200ff197b82 */ /* 0x000e220000000800 */
[-C--:B-1----:R-:W-:Y:S02]  /*0f80*/  SHF.L.U32 R6, R11, R24.reuse, RZ ;  /* 0x000000180b067219 */ /* 0x082fe400000006ff */
[----:B------:R-:W-:-:S02]  /*0f90*/  SHF.R.U64 R34, R32, R24, R7 ;  /* 0x0000001820227219 */ /* 0x000fc40000001207 */
[----:B------:R-:W-:Y:S02]  /*0fa0*/  LOP3.LUT R13, RZ, R6, RZ, 0x33, !PT ;  /* 0x00000006ff0d7212 */ /* 0x000fe400078e33ff */
[-C--:B------:R-:W-:Y:S01]  /*0fb0*/  SHF.R.U32.HI R7, RZ, R24.reuse, R7 ;  /* 0x00000018ff077219 */ /* 0x080fe20000011607 */
[----:B------:R-:W1:Y:S01]  /*0fc0*/  LDC R29, c[0x0][0x638] ;  /* 0x00018e00ff1d7b82 */ /* 0x000e620000000800 */
[----:B------:R-:W-:Y:S01]  /*0fd0*/  SHF.L.U32 R12, R9, R24, RZ ;  /* 0x00000018090c7219 */ /* 0x000fe200000006ff */
[----:B------:R-:W-:-:S06]  /*0fe0*/  IMAD.MOV.U32 R6, RZ, RZ, R34 ;  /* 0x000000ffff067224 */ /* 0x000fcc00078e0022 */
[----:B------:R-:W0:Y:S01]  /*0ff0*/  LDC R28, c[0x0][0x610] ;  /* 0x00018400ff1c7b82 */ /* 0x000e220000000800 */
[----:B---34-:R-:W-:Y:S05]  /*1000*/  @!P0 BRA `(.L_x_12) ;  /* 0x0000000000288947 */ /* 0x018fea0003800000 */
[----:B------:R-:W3:Y:S02]  /*1010*/  LDC R11, c[0x0][0x64c] ;  /* 0x00019300ff0b7b82 */ /* 0x000ee40000000800 */
[----:B---3--:R-:W-:-:S05]  /*1020*/  IADD3 R11, P0, R34, R11, RZ ;  /* 0x0000000b220b7210 */ /* 0x008fca0007f1e0ff */
[----:B------:R-:W-:-:S04]  /*1030*/  IMAD.X R19, RZ, RZ, R7, P0 ;  /* 0x000000ffff137224 */ /* 0x000fc800000e0607 */
[----:B------:R-:W-:-:S04]  /*1040*/  IMAD.WIDE.U32 R6, R19, R26, RZ ;  /* 0x0000001a13067225 */ /* 0x000fc800078e00ff */
[----:B------:R-:W-:-:S04]  /*1050*/  IMAD.WIDE.U32 R8, P0, R11, R27, R6 ;  /* 0x0000001b0b087225 */ /* 0x000fc80007800006 */
[----:B------:R-:W-:-:S04]  /*1060*/  IMAD.WIDE.U32 R6, R11, R26, RZ ;  /* 0x0000001a0b067225 */ /* 0x000fc800078e00ff */
[----:B------:R-:W-:Y:S01]  /*1070*/  IMAD.X R11, RZ, RZ, RZ, P0 ;  /* 0x000000ffff0b7224 */ /* 0x000fe200000e06ff */
[----:B------:R-:W-:Y:S01]  /*1080*/  IADD3 RZ, P0, R7, R8, RZ ;  /* 0x0000000807ff7210 */ /* 0x000fe20007f1e0ff */
[----:B------:R-:W-:-:S04]  /*1090*/  IMAD.MOV.U32 R10, RZ, RZ, R9 ;  /* 0x000000ffff0a7224 */ /* 0x000fc800078e0009 */
[----:B------:R-:W-:-:S08]  /*10a0*/  IMAD.WIDE.U32.X R6, R19, R27, R10, P0 ;  /* 0x0000001b13067225 */ /* 0x000fd000000e040a */
.L_x_12:
[----:B0-----:R-:W-:Y:S01]  /*10b0*/  SHF.R.U64 R6, R6, R25, R7 ;  /* 0x0000001906067219 */ /* 0x001fe20000001207 */
[----:B--2---:R-:W-:Y:S01]  /*10c0*/  VIADD R7, R21, 0xffffffff ;  /* 0xffffffff15077836 */ /* 0x004fe20000000000 */
[----:B------:R-:W-:Y:S01]  /*10d0*/  LOP3.LUT R13, R32, R13, RZ, 0xc0, !PT ;  /* 0x0000000d200d7212 */ /* 0x000fe200078ec0ff */
[----:B------:R-:W-:Y:S02]  /*10e0*/  IMAD.MOV R18, RZ, RZ, -R18 ;  /* 0x000000ffff127224 */ /* 0x000fe400078e0a12 */
[----:B------:R-:W-:Y:S01]  /*10f0*/  IMAD.MOV R8, RZ, RZ, -R6 ;  /* 0x000000ffff087224 */ /* 0x000fe200078e0a06 */
[----:B------:R-:W-:Y:S01]  /*1100*/  LOP3.LUT R7, R22, R7, RZ, 0xc0, !PT ;  /* 0x0000000716077212 */ /* 0x000fe200078ec0ff */
[----:B------:R-:W-:Y:S02]  /*1110*/  IMAD R12, R12, R6, R13 ;  /* 0x000000060c0c7224 */ /* 0x000fe400078e020d */
[----:B------:R-:W-:Y:S02]  /*1120*/  @P1 IMAD R3, R20, R18, R15 ;  /* 0x0000001214031224 */ /* 0x000fe400078e020f */
[----:B-1----:R-:W-:-:S02]  /*1130*/  IMAD R6, R8, R29, R34 ;  /* 0x0000001d08067224 */ /* 0x002fc400078e0222 */
[----:B------:R-:W-:Y:S02]  /*1140*/  IMAD R22, R12, R28, R3 ;  /* 0x0000001c0c167224 */ /* 0x000fe400078e0203 */
[----:B------:R-:W-:Y:S02]  /*1150*/  IMAD R7, R6, R21, R7 ;  /* 0x0000001506077224 */ /* 0x000fe400078e0207 */
[----:B------:R-:W-:Y:S02]  /*1160*/  IMAD.MOV.U32 R3, RZ, RZ, 0x1 ;  /* 0x00000001ff037424 */ /* 0x000fe400078e00ff */
[----:B------:R-:W-:Y:S01]  /*1170*/  IMAD.MOV.U32 R19, RZ, RZ, R30 ;  /* 0x000000ffff137224 */ /* 0x000fe200078e001e */
[----:B------:R-:W-:Y:S02]  /*1180*/  SEL R18, R7, R22, !P1 ;  /* 0x0000001607127207 */ /* 0x000fe40004800000 */
[----:B------:R-:W-:-:S07]  /*1190*/  SEL R22, R22, R7, !P1 ;  /* 0x0000000716167207 */ /* 0x000fce0004800000 */
.L_x_10:
[----:B------:R-:W-:Y:S05]  /*11a0*/  @!P2 BRA `(.L_x_13) ;  /* 0x0000003800cca947 */ /* 0x000fea0003800000 */
[----:B------:R-:W-:-:S13]  /*11b0*/  ISETP.GT.U32.AND P0, PT, R31, 0x1, PT ;  /* 0x000000011f00780c */ /* 0x000fda0003f04070 */
[----:B------:R-:W-:Y:S05]  /*11c0*/  @P0 EXIT ;  /* 0x000000000000094d */ /* 0x000fea0003800000 */
.L_x_14:
[----:B------:R-:W-:-:S08]  /*11d0*/  NOP ;  /* 0x0000000000007918 */ /* 0x000fd00000000000 */
[----:B------:R-:W1:Y:S02]  /*11e0*/  USETMAXREG.TRY_ALLOC.CTAPOOL UP0, 0xe8 ;  /* 0x000000e8000079c8 */ /* 0x000e640008000600 */
[----:B-1----:R-:W-:-:S13]  /*11f0*/  PLOP3.LUT P0, PT, PT, PT, UP0, 0x80, 0x0 ;  /* 0x000000000000781c */ /* 0x002fda0003f0f008 */
[----:B------:R-:W-:Y:S05]  /*1200*/  @!P0 BRA `(.L_x_14) ;  /* 0xfffffffc00f08947 */ /* 0x000fea000383ffff */
[----:B------:R-:W-:-:S13]  /*1210*/  LOP3.LUT P0, RZ, R3, 0xff, RZ, 0xc0, !PT ;  /* 0x000000ff03ff7812 */ /* 0x000fda000780c0ff */
[----:B------:R-:W-:Y:S05]  /*1220*/  @!P0 EXIT ;  /* 0x000000000000894d */ /* 0x000fea0003800000 */
[----:B------:R-:W2:Y:S01]  /*1230*/  LDL.64 R8, [R1] ;  /* 0x0000000001087983 */ /* 0x000ea20000100a00 */
[----:B------:R-:W-:Y:S01]  /*1240*/  SHF.R.S32.HI R4, RZ, 0x1f, R5 ;  /* 0x0000001fff047819 */ /* 0x000fe20000011405 */
[----:B------:R-:W1:Y:S01]  /*1250*/  S2UR UR4, SR_CgaCtaId ;  /* 0x00000000000479c3 */ /* 0x000e620000008800 */
[----:B------:R-:W-:Y:S01]  /*1260*/  UMOV UR41, 0x400 ;  /* 0x0000040000297882 */ /* 0x000fe20000000000 */
[----:B------:R-:W-:Y:S01]  /*1270*/  UISETP.LT.AND UP0, UPT, UR40, 0x1, UPT ;  /* 0x000000012800788c */ /* 0x000fe2000bf01270 */
[CC--:B------:R-:W-:Y:S01]  /*1280*/  LEA.HI R3, R4.reuse, R5.reuse, RZ, 0x2 ;  /* 0x0000000504037211 */ /* 0x0c0fe200078f10ff */
[----:B------:R-:W-:Y:S01]  /*1290*/  UIADD3 UR5, UR43, -0x1, URZ ;  /* 0xffffffff2b057890 */ /* 0x000fe2000fffe03f */
[----:B------:R-:W-:Y:S01]  /*12a0*/  LEA.HI R4, R4, R5, RZ, 0x5 ;  /* 0x0000000504047211 */ /* 0x000fe200078f28ff */
[----:B------:R-:W-:Y:S01]  /*12b0*/  USEL UR42, UR40, 0x1, UP0 ;  /* 0x00000001282a7887 */ /* 0x000fe20008000000 */
[--C-:B------:R-:W-:Y:S01]  /*12c0*/  SHF.R.S32.HI R58, RZ, 0x2, R3.reuse ;  /* 0x00000002ff3a7819 */ /* 0x100fe20000011403 */
[----:B------:R-:W3:Y:S01]  /*12d0*/  LDC R64, c[0x0][0x658] ;  /* 0x00019600ff407b82 */ /* 0x000ee20000000800 */
[----:B------:R-:W-:Y:S01]  /*12e0*/  SHF.R.S32.HI R7, RZ, 0x1f, R3 ;  /* 0x0000001fff077819 */ /* 0x000fe20000011403 */
[----:B------:R-:W-:Y:S01]  /*12f0*/  UISETP.NE.AND UP0, UPT, UR5, URZ, UPT ;  /* 0x0000003f0500728c */ /* 0x000fe2000bf05270 */
[----:B------:R-:W-:Y:S01]  /*1300*/  LOP3.LUT R6, R3, 0xfffffffc, RZ, 0xc0, !PT ;  /* 0xfffffffc03067812 */ /* 0x000fe200078ec0ff */
[----:B------:R-:W-:Y:S01]  /*1310*/  ULDC UR8, c[0x0][0x284] ;  /* 0x0000a10000087ab9 */ /* 0x000fe20000000800 */
[----:B------:R-:W-:Y:S01]  /*1320*/  LEA.HI R7, R7, R58, RZ, 0x3 ;  /* 0x0000003a07077211 */ /* 0x000fe200078f18ff */
[----:B------:R-:W-:Y:S01]  /*1330*/  USEL UR7, URZ, 0x1, UP0 ;  /* 0x000000013f077887 */ /* 0x000fe20008000000 */
[----:B------:R-:W-:Y:S01]  /*1340*/  SHF.R.S32.HI R3, RZ, 0x5, R4 ;  /* 0x00000005ff037819 */ /* 0x000fe20000011404 */
[----:B------:R-:W4:Y:S01]  /*1350*/  LDC.64 R62, c[0x0][0x5c8] ;  /* 0x00017200ff3e7b82 */ /* 0x000f220000000a00 */
[----:B------:R-:W-:Y:S01]  /*1360*/  LOP3.LUT R7, R7, 0xfffffff8, RZ, 0xc0, !PT ;  /* 0xfffffff807077812 */ /* 0x000fe200078ec0ff */
[----:B------:R-:W-:Y:S01]  /*1370*/  IMAD.IADD R6, R5, 0x1, -R6 ;  /* 0x0000000105067824 */ /* 0x000fe200078e0a06 */
[----:B------:R-:W-:Y:S01]  /*1380*/  LOP3.LUT R72, R23, 0x1, RZ, 0xfc, !PT ;  /* 0x0000000117487812 */ /* 0x000fe200078efcff */
[----:B------:R-:W-:Y:S01]  /*1390*/  IMAD.MOV.U32 R5, RZ, RZ, 0x1 ;  /* 0x00000001ff057424 */ /* 0x000fe200078e00ff */
[----:B------:R-:W-:Y:S01]  /*13a0*/  USHF.L.U32 UR47, UR40, 0x1, URZ ;  /* 0x00000001282f7899 */ /* 0x000fe2000800063f */
[----:B------:R-:W-:Y:S01]  /*13b0*/  IMAD.IADD R58, R58, 0x1, -R7 ;  /* 0x000000013a3a7824 */ /* 0x000fe200078e0a07 */
[----:B------:R-:W-:Y:S01]  /*13c0*/  UIADD3 UR42, -UR42, UR40, URZ ;  /* 0x000000282a2a7290 */ /* 0x000fe2000fffe13f */
[----:B------:R-:W0:Y:S01]  /*13d0*/  LDC R65, c[0x0][0x288] ;  /* 0x0000a200ff417b82 */ /* 0x000e220000000800 */
[----:B-1----:R-:W-:Y:S01]  /*13e0*/  ULEA UR41, UR4, UR41, 0x18 ;  /* 0x0000002904297291 */ /* 0x002fe2000f8ec03f */
[C-C-:B------:R-:W-:Y:S01]  /*13f0*/  IMAD R69, R3.reuse, -0x10, -R58.reuse ;  /* 0xfffffff003457824 */ /* 0x140fe200078e0a3a */
[--C-:B------:R-:W-:Y:S01]  /*1400*/  SHF.R.S32.HI R59, RZ, 0x1f, R58.reuse ;  /* 0x0000001fff3b7819 */ /* 0x100fe2000001143a */
[----:B------:R-:W-:Y:S01]  /*1410*/  USHF.L.U32 UR4, UR5, 0x3, URZ ;  /* 0x0000000305047899 */ /* 0x000fe2000800063f */
[----:B------:R-:W-:Y:S01]  /*1420*/  IMAD.SHL.U32 R60, R6, 0x2, RZ ;  /* 0x00000002063c7824 */ /* 0x000fe200078e00ff */
[----:B------:R-:W-:Y:S01]  /*1430*/  UIADD3 UR5, UR41, 0x180, URZ ;  /* 0x0000018029057890 */ /* 0x000fe2000fffe03f */
[----:B------:R-:W-:Y:S01]  /*1440*/  IMAD.U32 R73, RZ, RZ, UR7 ;  /* 0x00000007ff497e24 */ /* 0x000fe2000f8e00ff */
[----:B------:R-:W1:Y:S01]  /*1450*/  LDC R67, c[0x0][0x600] ;  /* 0x00018000ff437b82 */ /* 0x000e620000000800 */
[----:B------:R-:W-:Y:S01]  /*1460*/  IMAD.WIDE R58, R3, 0x10, R58 ;  /* 0x00000010033a7825 */ /* 0x000fe200078e023a */
[----:B------:R-:W-:Y:S01]  /*1470*/  UIADD3 UR6, UR41, 0x18180, URZ ;  /* 0x0001818029067890 */ /* 0x000fe2000fffe03f */
[----:B------:R-:W-:Y:S01]  /*1480*/  SHF.R.S32.HI R61, RZ, 0x1f, R60 ;  /* 0x0000001fff3d7819 */ /* 0x000fe2000001143c */
[----:B------:R-:W-:Y:S01]  /*1490*/  USHF.R.U32.HI UR5, URZ, 0x4, UR5 ;  /* 0x000000043f057899 */ /* 0x000fe20008011605 */
[----:B------:R-:W-:Y:S01]  /*14a0*/  IMAD.MOV.U32 R3, RZ, RZ, -0x1 ;  /* 0xffffffffff037424 */ /* 0x000fe200078e00ff */
[----:B------:R-:W-:Y:S01]  /*14b0*/  USHF.R.U32.HI UR6, URZ, 0x4, UR6 ;  /* 0x000000043f067899 */ /* 0x000fe20008011606 */
[----:B------:R-:W-:Y:S01]  /*14c0*/  VIADD R69, R69, UR8 ;  /* 0x0000000845457c36 */ /* 0x000fe20008000000 */
[----:B------:R-:W-:Y:S01]  /*14d0*/  UIADD3 UR48, UR41, 0x70, URZ ;  /* 0x0000007029307890 */ /* 0x000fe2000fffe03f */
[C---:B----4-:R-:W-:Y:S01]  /*14e0*/  SHF.L.U64.HI R63, R62.reuse, 0x3, R63 ;  /* 0x000000033e3f7819 */ /* 0x050fe2000001023f */
[----:B------:R-:W-:Y:S01]  /*14f0*/  ULOP3.LUT UR4, UR4, 0x8, URZ, 0xc0, !UPT ;  /* 0x0000000804047892 */ /* 0x000fe2000f8ec03f */
[-C--:B---3--:R-:W-:Y:S01]  /*1500*/  SHF.L.U32 R3, R3, R64.reuse, RZ ;  /* 0x0000004003037219 */ /* 0x088fe200000006ff */
[----:B------:R-:W-:Y:S01]  /*1510*/  ULOP3.LUT UR5, UR5, 0x3fff, URZ, 0xc0, !UPT ;  /* 0x00003fff05057892 */ /* 0x000fe2000f8ec03f */
[----:B------:R-:W-:Y:S01]  /*1520*/  SHF.L.U32 R64, R5, R64, RZ ;  /* 0x0000004005407219 */ /* 0x000fe200000006ff */
[----:B------:R-:W-:Y:S01]  /*1530*/  ULOP3.LUT UR6, UR6, 0x3fff, URZ, 0xc0, !UPT ;  /* 0x00003fff06067892 */ /* 0x000fe2000f8ec03f */
[----:B------:R-:W-:Y:S01]  /*1540*/  IMAD.SHL.U32 R62, R62, 0x8, RZ ;  /* 0x000000083e3e7824 */ /* 0x000fe200078e00ff */
[----:B------:R-:W-:Y:S01]  /*1550*/  LOP3.LUT R68, RZ, R3, RZ, 0x33, !PT ;  /* 0x00000003ff447212 */ /* 0x000fe200078e33ff */
[----:B0-----:R-:W-:Y:S01]  /*1560*/  IMAD R65, R6, -0x2, R65 ;  /* 0xfffffffe06417824 */ /* 0x001fe200078e0241 */
[----:B------:R-:W-:-:S02]  /*1570*/  ULEA UR43, UR43, UR48, 0x3 ;  /* 0x000000302b2b7291 */ /* 0x000fc4000f8e183f */
[----:B------:R-:W-:Y:S02]  /*1580*/  ULOP3.LUT UR49, UR4, 0x8, URZ, 0x3c, !UPT ;  /* 0x0000000804317892 */ /* 0x000fe4000f8e3c3f */
[----:B------:R-:W-:Y:S01]  /*1590*/  ULOP3.LUT UR44, UR4, 0x18, URZ, 0x3c, !UPT ;  /* 0x00000018042c7892 */ /* 0x000fe2000f8e3c3f */
[----:B-1----:R-:W-:Y:S01]  /*15a0*/  VIADD R67, R67, 0xffffffff ;  /* 0xffffffff43437836 */ /* 0x002fe20000000000 */
[----:B------:R-:W-:Y:S02]  /*15b0*/  ULOP3.LUT UR45, UR5, 0x10000, URZ, 0xfc, !UPT ;  /* 0x00010000052d7892 */ /* 0x000fe4000f8efc3f */
[----:B------:R-:W-:Y:S01]  /*15c0*/  ULOP3.LUT UR46, UR6, 0x10000, URZ, 0xfc, !UPT ;  /* 0x00010000062e7892 */ /* 0x000fe2000f8efc3f */
[----:B--2---:R-:W-:-:S11]  /*15d0*/  SHF.L.U64.HI R66, R8, 0x1, R0 ;  /* 0x0000000108427819 */ /* 0x004fd60000010200 */
.L_x_98:
[----:B------:R-:W-:-:S04]  /*15e0*/  SHF.L.U32 R0, R73, 0x1f, RZ ;  /* 0x0000001f49007819 */ /* 0x000fc800000006ff */
[----:B------:R-:W0:Y:S02]  /*15f0*/  SYNCS.PHASECHK.TRANS64.TRYWAIT P0, [UR43+-0x8], R0 ;  /* 0xfffff800ff0075a7 */ /* 0x000e24000800016b */
[----:B01-34-:R-:W-:Y:S05]  /*1600*/  @!P0 BRA `(.L_x_15) ;  /* 0x00000048000c8947 */ /* 0x01bfea0003800000 */
.L_x_122:
[----:B------:R-:W-:Y:S02]  /*1610*/  ULDC UR4, c[0x0][0x28c] ;  /* 0x0000a30000047ab9 */ /* 0x000fe40000000800 */
[----:B------:R-:W-:-:S13]  /*1620*/  ISETP.LT.AND P0, PT, RZ, UR4, PT ;  /* 0x00000004ff007c0c */ /* 0x000fda000bf01270 */
[----:B------:R-:W-:Y:S05]  /*1630*/  @P0 BRA `(.L_x_16) ;  /* 0x0000000000400947 */ /* 0x000fea0003800000 */
[----:B0-----:R-:W-:Y:S01]  /*1640*/  MOV R0, 0x0 ;  /* 0x0000000000007802 */ /* 0x001fe20000000f00 */
[----:B------:R-:W-:Y:S01]  /*1650*/  ULDC.64 UR4, c[0x4][0x68] ;  /* 0x01001a0000047ab9 */ /* 0x000fe20000000a00 */
[----:B------:R-:W-:Y:S01]  /*1660*/  ULDC.64 UR6, c[0x4][0x8] ;  /* 0x0100020000067ab9 */ /* 0x000fe20000000a00 */
[----:B------:R-:W-:Y:S01]  /*1670*/  IMAD.U32 R4, RZ, RZ, UR4 ;  /* 0x00000004ff047e24 */ /* 0x000fe2000f8e00ff */
[----:B------:R0:W1:Y:S01]  /*1680*/  LDC.64 R14, c[0x4][R0] ;  /* 0x01000000000e7b82 */ /* 0x0000620000000a00 */
[----:B------:R-:W-:Y:S01]  /*1690*/  IMAD.U32 R5, RZ, RZ, UR5 ;  /* 0x00000005ff057e24 */ /* 0x000fe2000f8e00ff */
[----:B------:R-:W-:Y:S01]  /*16a0*/  ULDC.64 UR4, c[0x4][0x70] ;  /* 0x01001c0000047ab9 */ /* 0x000fe20000000a00 */
[----:B------:R-:W-:Y:S02]  /*16b0*/  IMAD.U32 R10, RZ, RZ, UR6 ;  /* 0x00000006ff0a7e24 */ /* 0x000fe4000f8e00ff */
[----:B------:R-:W-:Y:S02]  /*16c0*/  IMAD.U32 R6, RZ, RZ, UR4 ;  /* 0x00000004ff067e24 */ /* 0x000fe4000f8e00ff */
[----:B------:R-:W-:-:S02]  /*16d0*/  IMAD.U32 R7, RZ, RZ, UR5 ;  /* 0x00000005ff077e24 */ /* 0x000fc4000f8e00ff */
[----:B------:R-:W-:Y:S02]  /*16e0*/  IMAD.U32 R11, RZ, RZ, UR7 ;  /* 0x00000007ff0b7e24 */ /* 0x000fe4000f8e00ff */
[----:B------:R-:W-:Y:S02]  /*16f0*/  IMAD.MOV.U32 R8, RZ, RZ, 0x1e1 ;  /* 0x000001e1ff087424 */ /* 0x000fe400078e00ff */
[----:B------:R-:W-:Y:S02]  /*1700*/  IMAD.MOV.U32 R12, RZ, RZ, 0x1 ;  /* 0x00000001ff0c7424 */ /* 0x000fe400078e00ff */
[----:B0-----:R-:W-:-:S07]  /*1710*/  IMAD.MOV.U32 R13, RZ, RZ, RZ ;  /* 0x000000ffff0d7224 */ /* 0x001fce00078e00ff */
[----:B------:R-:W-:-:S07]  /*1720*/  LEPC R20, `(.L_x_16) ;  /* 0x000000001014794e */ /* 0x000fce0000000000 */
[----:B-1---5:R-:W-:Y:S05]  /*1730*/  CALL.ABS.NOINC R14 ;  /* 0x000000000e007343 */ /* 0x022fea0003c00000 */
.L_x_16:
[----:B------:R-:W-:-:S13]  /*1740*/  ISETP.NE.AND P0, PT, R72, 0x3, PT ;  /* 0x000000034800780c */ /* 0x000fda0003f05270 */
[----:B------:R-:W-:Y:S05]  /*1750*/  @!P0 BRA `(.L_x_17) ;  /* 0x0000000000048947 */ /* 0x000fea0003800000 */
[----:B------:R-:W-:Y:S01]  /*1760*/  BPT.TRAP 0x1 ;  /* 0x000000040000795c */ /* 0x000fe20000300000 */
.L_x_17:
[----:B0-----:R-:W-:Y:S02]  /*1770*/  IMAD.U32 R3, RZ, RZ, UR38 ;  /* 0x00000026ff037e24 */ /* 0x001fe4000f8e00ff */
[----:B------:R-:W-:-:S03]  /*1780*/  IMAD.U32 R0, RZ, RZ, UR39 ;  /* 0x00000027ff007e24 */ /* 0x000fc6000f8e00ff */
[----:B------:R-:W-:Y:S02]  /*1790*/  LEA R3, R3, UR41, 0x3 ;  /* 0x0000002903037c11 */ /* 0x000fe4000f8e18ff */
[----:B------:R-:W-:-:S04]  /*17a0*/  SHF.L.U32 R0, R0, 0x1f, RZ ;  /* 0x0000001f00007819 */ /* 0x000fc800000006ff */
[----:B------:R0:W1:Y:S01]  /*17b0*/  SYNCS.PHASECHK.TRANS64.TRYWAIT P1, [R3+URZ], R0 ;  /* 0x00000000030075a7 */ /* 0x000062000802017f */
[----:B------:R-:W-:Y:S05]  /*17c0*/  @!P0 BRA `(.L_x_18) ;  /* 0x0000000000048947 */ /* 0x000fea0003800000 */
[----:B------:R-:W-:Y:S01]  /*17d0*/  BPT.TRAP 0x1 ;  /* 0x000000040000795c */ /* 0x000fe20000300000 */
.L_x_18:
[----:B-1----:R-:W-:Y:S05]  /*17e0*/  @P1 BRA `(.L_x_19) ;  /* 0x0000000000081947 */ /* 0x002fea0003800000 */
[----:B------:R-:W1:Y:S02]  /*17f0*/  SYNCS.PHASECHK.TRANS64.TRYWAIT P1, [R3+URZ], R0 ;  /* 0x00000000030075a7 */ /* 0x000e64000802017f */
[----:B-1----:R-:W-:Y:S05]  /*1800*/  @!P1 BRA `(.L_x_20) ;  /* 0x0000004400a49947 */ /* 0x002fea0003800000 */
.L_x_19:
[----:B------:R-:W-:Y:S05]  /*1810*/  WARPSYNC.ALL ;  /* 0x0000000000007948 */ /* 0x000fea0003800000 */
[----:B------:R-:W-:Y:S01]  /*1820*/  ULEA UR8, UR38, UR45, 0xa ;  /* 0x0000002d26087291 */ /* 0x000fe2000f8e503f */
[----:B------:R-:W-:Y:S01]  /*1830*/  WARPGROUP.ARRIVE ;  /* 0x00000000000079c5 */ /* 0x000fe20000000000 */
[----:B------:R-:W-:Y:S01]  /*1840*/  ULEA UR9, UR38, UR46, 0xa ;  /* 0x0000002e26097291 */ /* 0x000fe2000f8e503f */
[----:B01----:R-:W-:Y:S01]  /*1850*/  IMAD.U32 R0, RZ, RZ, UR42 ;  /* 0x0000002aff007e24 */ /* 0x003fe2000f8e00ff */
[----:B------:R-:W-:Y:S01]  /*1860*/  UMOV UR5, 0x40000040 ;  /* 0x4000004000057882 */ /* 0x000fe20000000000 */
[----:B------:R-:W-:-:S02]  /*1870*/  UMOV UR7, 0x40000040 ;  /* 0x4000004000077882 */ /* 0x000fc40000000000 */
[----:B------:R-:W-:Y:S01]  /*1880*/  UMOV UR4, UR8 ;  /* 0x0000000800047c82 */ /* 0x000fe20008000000 */
[----:B------:R-:W-:Y:S01]  /*1890*/  ISETP.GE.AND P1, PT, R0, 0x1, PT ;  /* 0x000000010000780c */ /* 0x000fe20003f26270 */
[----:B------:R-:W-:Y:S02]  /*18a0*/  UMOV UR6, UR9 ;  /* 0x0000000900067c82 */ /* 0x000fe40008000000 */
[----:B------:R-:W-:Y:S01]  /*18b0*/  HGMMA.64x64x16.F32.BF16 R24, gdesc[UR4], RZ, !UPT, gsb0 ;  /* 0x00e00000041879f0 */ /* 0x000fe2000c0018ff */
[----:B------:R-:W-:Y:S02]  /*18c0*/  UIADD3 UR4, UR8, 0x2, URZ ;  /* 0x0000000208047890 */ /* 0x000fe4000fffe03f */
[----:B------:R-:W-:Y:S01]  /*18d0*/  UIADD3 UR6, UR9, 0x2, URZ ;  /* 0x0000000209067890 */ /* 0x000fe2000fffe03f */
[----:B------:R-:W-:Y:S01]  /*18e0*/  UMOV UR5, 0x40000040 ;  /* 0x4000004000057882 */ /* 0x000fe20000000000 */
[----:B------:R-:W-:Y:S01]  /*18f0*/  UMOV UR7, 0x40000040 ;  /* 0x4000004000077882 */ /* 0x000fe20000000000 */
[----:B------:R-:W-:-:S02]  /*1900*/  WARPGROUP.DEPBAR.LE gsb0, 0x0 ;  /* 0x00008000000079c5 */ /* 0x000fc40000010000 */
[----:B------:R-:W-:-:S06]  /*1910*/  WARPGROUP.ARRIVE ;  /* 0x00000000000079c5 */ /* 0x000fcc0000000000 */
[----:B------:R-:W-:Y:S01]  /*1920*/  HGMMA.64x64x16.F32.BF16 R24, gdesc[UR4], R24, gsb0 ;  /* 0x00e00000041879f0 */ /* 0x000fe20008001818 */
[----:B------:R-:W-:Y:S02]  /*1930*/  UIADD3 UR4, UR8, 0x4, URZ ;  /* 0x0000000408047890 */ /* 0x000fe4000fffe03f */
[----:B------:R-:W-:Y:S01]  /*1940*/  UIADD3 UR6, UR9, 0x4, URZ ;  /* 0x0000000409067890 */ /* 0x000fe2000fffe03f */
[----:B------:R-:W-:Y:S01]  /*1950*/  UMOV UR5, 0x40000040 ;  /* 0x4000004000057882 */ /* 0x000fe20000000000 */
[----:B------:R-:W-:Y:S01]  /*1960*/  UMOV UR7, 0x40000040 ;  /* 0x4000004000077882 */ /* 0x000fe20000000000 */
[----:B------:R-:W-:Y:S02]  /*1970*/  WARPGROUP.DEPBAR.LE gsb0, 0x0 ;  /* 0x00008000000079c5 */ /* 0x000fe40000010000 */
        /* <DEDUP_REMOVED lines=36> */
[----:B------:R-:W-:Y:S03]  /*1bc0*/  HGMMA.64x64x16.F32.BF16 R24, gdesc[UR4], R24, gsb0 ;  /* 0x00e00000041879f0 */ /* 0x000fe60008001818 */
[----:B------:R-:W-:Y:S02]  /*1bd0*/  WARPGROUP.DEPBAR.LE gsb0, 0x0 ;  /* 0x00008000000079c5 */ /* 0x000fe40000010000 */
[----:B------:R-:W-:Y:S05]  /*1be0*/  @!P1 BRA `(.L_x_21) ;  /* 0x0000000400809947 */ /* 0x000fea0003800000 */
[----:B------:R-:W-:Y:S01]  /*1bf0*/  UIADD3 UR8, UR38, 0x1, URZ ;  /* 0x0000000126087890 */ /* 0x000fe2000fffe03f */
[----:B------:R-:W-:Y:S01]  /*1c00*/  IMAD.U32 R0, RZ, RZ, UR42 ;  /* 0x0000002aff007e24 */ /* 0x000fe2000f8e00ff */
[----:B------:R-:W-:Y:S02]  /*1c10*/  UMOV UR9, UR38 ;  /* 0x0000002600097c82 */ /* 0x000fe40008000000 */
[----:B------:R-:W-:-:S04]  /*1c20*/  UISETP.NE.AND UP0, UPT, UR8, 0x6, UPT ;  /* 0x000000060800788c */ /* 0x000fc8000bf05270 */
[----:B------:R-:W-:Y:S02]  /*1c30*/  USEL UR4, URZ, 0x1, UP0 ;  /* 0x000000013f047887 */ /* 0x000fe40008000000 */
[----:B------:R-:W-:Y:S02]  /*1c40*/  USEL UR8, UR8, URZ, UP0 ;  /* 0x0000003f08087287 */ /* 0x000fe40008000000 */
[----:B------:R-:W-:-:S06]  /*1c50*/  ULOP3.LUT UR4, UR39, UR4, URZ, 0x3c, !UPT ;  /* 0x0000000427047292 */ /* 0x000fcc000f8e3c3f */
[----:B------:R-:W-:-:S07]  /*1c60*/  IMAD.U32 R5, RZ, RZ, UR4 ;  /* 0x00000004ff057e24 */ /* 0x000fce000f8e00ff */
.L_x_28:
[----:B01----:R-:W-:Y:S05]  /*1c70*/  @!P0 BRA `(.L_x_22) ;  /* 0x0000000000048947 */ /* 0x003fea0003800000 */
[----:B------:R-:W-:Y:S01]  /*1c80*/  BPT.TRAP 0x1 ;  /* 0x000000040000795c */ /* 0x000fe20000300000 */
.L_x_22:
[----:B------:R-:W-:Y:S01]  /*1c90*/  ULEA UR4, UR8, UR41, 0x3 ;  /* 0x0000002908047291 */ /* 0x000fe2000f8e183f */
[----:B------:R-:W-:-:S08]  /*1ca0*/  SHF.L.U32 R3, R5, 0x1f, RZ ;  /* 0x0000001f05037819 */ /* 0x000fd000000006ff */
[----:B------:R0:W1:Y:S01]  /*1cb0*/  SYNCS.PHASECHK.TRANS64.TRYWAIT P1, [UR4], R3 ;  /* 0x00000003ff0075a7 */ /* 0x0000620008020144 */
[----:B------:R-:W-:Y:S05]  /*1cc0*/  @!P0 BRA `(.L_x_23) ;  /* 0x0000000000048947 */ /* 0x000fea0003800000 */
[----:B------:R-:W-:Y:S01]  /*1cd0*/  BPT.TRAP 0x1 ;  /* 0x000000040000795c */ /* 0x000fe20000300000 */
.L_x_23:
[----:B-1----:R-:W-:Y:S05]  /*1ce0*/  @P1 BRA `(.L_x_24) ;  /* 0x0000000000081947 */ /* 0x002fea0003800000 */
[----:B------:R-:W1:Y:S02]  /*1cf0*/  SYNCS.PHASECHK.TRANS64.TRYWAIT P1, [UR4], R3 ;  /* 0x00000003ff0075a7 */ /* 0x000e640008020144 */
[----:B-1----:R-:W-:Y:S05]  /*1d00*/  @!P1 BRA `(.L_x_25) ;  /* 0x0000004000789947 */ /* 0x002fea0003800000 */
.L_x_24:
[----:B------:R-:W-:Y:S01]  /*1d10*/  ULEA UR11, UR8, UR45, 0xa ;  /* 0x0000002d080b7291 */ /* 0x000fe2000f8e503f */
[----:B------:R-:W-:Y:S01]  /*1d20*/  WARPGROUP.ARRIVE ;  /* 0x00000000000079c5 */ /* 0x000fe20000000000 */
[----:B------:R-:W-:Y:S01]  /*1d30*/  ULEA UR10, UR8, UR46, 0xa ;  /* 0x0000002e080a7291 */ /* 0x000fe2000f8e503f */
[----:B------:R-:W-:Y:S01]  /*1d40*/  UMOV UR5, 0x40000040 ;  /* 0x4000004000057882 */ /* 0x000fe20000000000 */
[----:B------:R-:W-:-:S03]  /*1d50*/  UMOV UR7, 0x40000040 ;  /* 0x4000004000077882 */ /* 0x000fc60000000000 */
[----:B------:R-:W-:Y:S02]  /*1d60*/  UMOV UR4, UR11 ;  /* 0x0000000b00047c82 */ /* 0x000fe40008000000 */
[----:B------:R-:W-:Y:S02]  /*1d70*/  UMOV UR6, UR10 ;  /* 0x0000000a00067c82 */ /* 0x000fe40008000000 */
[----:B------:R-:W-:Y:S01]  /*1d80*/  HGMMA.64x64x16.F32.BF16 R24, gdesc[UR4], R24, gsb0 ;  /* 0x00e00000041879f0 */ /* 0x000fe20008001818 */
        /* <DEDUP_REMOVED lines=51> */
[----:B------:R-:W-:Y:S01]  /*20c0*/  BPT.TRAP 0x1 ;  /* 0x000000040000795c */ /* 0x000fe20000300000 */
.L_x_26:
[----:B------:R-:W-:Y:S01]  /*20d0*/  ULEA UR4, UR9, UR41, 0x3 ;  /* 0x0000002909047291 */ /* 0x000fe2000f8e183f */
[----:B------:R-:W-:-:S03]  /*20e0*/  ISETP.GT.U32.AND P1, PT, R23, 0x1, PT ;  /* 0x000000011700780c */ /* 0x000fc60003f24070 */
[----:B------:R-:W-:-:S04]  /*20f0*/  UIADD3 UR4, UR4, 0x30, URZ ;  /* 0x0000003004047890 */ /* 0x000fc8000fffe03f */
[----:B------:R-:W-:-:S09]  /*2100*/  UPRMT UR4, URZ, 0x654, UR4 ;  /* 0x000006543f047896 */ /* 0x000fd20008000004 */
[----:B------:R-:W-:Y:S01]  /*2110*/  SYNCS.ARRIVE.TRANS64.RED.A1T0 RZ, [UR4], RZ ;  /* 0x000000ffffff79a7 */ /* 0x000fe20008100404 */
[----:B------:R-:W-:Y:S05]  /*2120*/  @P1 BRA `(.L_x_27) ;  /* 0x0000000000041947 */ /* 0x000fea0003800000 */
[----:B------:R-:W-:Y:S01]  /*2130*/  BPT.TRAP 0x1 ;  /* 0x000000040000795c */ /* 0x000fe20000300000 */
.L_x_27:
[----:B------:R-:W-:Y:S01]  /*2140*/  UIADD3 UR8, UR8, 0x1, URZ ;  /* 0x0000000108087890 */ /* 0x000fe2000fffe03f */
[C---:B------:R-:W-:Y:S01]  /*2150*/  ISETP.GT.AND P1, PT, R0.reuse, 0x1, PT ;  /* 0x000000010000780c */ /* 0x040fe20003f24270 */
[----:B------:R-:W-:Y:S01]  /*2160*/  UIADD3 UR9, UR9, 0x1, URZ ;  /* 0x0000000109097890 */ /* 0x000fe2000fffe03f */
[----:B------:R-:W-:Y:S01]  /*2170*/  VIADD R0, R0, 0xffffffff ;  /* 0xffffffff00007836 */ /* 0x000fe20000000000 */
[----:B------:R-:W-:Y:S02]  /*2180*/  UISETP.NE.AND UP0, UPT, UR8, 0x6, UPT ;  /* 0x000000060800788c */ /* 0x000fe4000bf05270 */
[----:B------:R-:W-:Y:S02]  /*2190*/  UISETP.NE.AND UP1, UPT, UR9, 0x6, UPT ;  /* 0x000000060900788c */ /* 0x000fe4000bf25270 */
[----:B------:R-:W-:Y:S02]  /*21a0*/  USEL UR4, URZ, 0x1, UP0 ;  /* 0x000000013f047887 */ /* 0x000fe40008000000 */
[----:B------:R-:W-:-:S02]  /*21b0*/  USEL UR8, UR8, URZ, UP0 ;  /* 0x0000003f08087287 */ /* 0x000fc40008000000 */
[----:B------:R-:W-:Y:S02]  /*21c0*/  USEL UR9, UR9, URZ, UP1 ;  /* 0x0000003f09097287 */ /* 0x000fe40008800000 */
[----:B------:R-:W-:Y:S01]  /*21d0*/  LOP3.LUT R5, R5, UR4, RZ, 0x3c, !PT ;  /* 0x0000000405057c12 */ /* 0x000fe2000f8e3cff */
[----:B------:R-:W-:Y:S09]  /*21e0*/  @P1 BRA `(.L_x_28) ;  /* 0xfffffff800a01947 */ /* 0x000ff2000383ffff */
.L_x_21:
[----:B------:R-:W2:Y:S01]  /*21f0*/  LDC R0, c[0x0][0x28c] ;  /* 0x0000a300ff007b82 */ /* 0x000ea20000000800 */
[----:B01----:R-:W-:-:S04]  /*2200*/  IMAD.U32 R3, RZ, RZ, UR49 ;  /* 0x00000031ff037e24 */ /* 0x003fc8000f8e00ff */
[----:B------:R0:W-:Y:S01]  /*2210*/  SYNCS.ARRIVE.TRANS64.A1T0 RZ, [R3+UR48], RZ ;  /* 0x000000ff03ff79a7 */ /* 0x0001e20008100030 */
[----:B--2---:R-:W-:-:S13]  /*2220*/  ISETP.GE.AND P1, PT, R0, 0x1, PT ;  /* 0x000000010000780c */ /* 0x004fda0003f26270 */
[----:B0-----:R-:W-:Y:S05]  /*2230*/  @!P1 BRA `(.L_x_29) ;  /* 0x0000000000349947 */ /* 0x001fea0003800000 */
[----:B------:R-:W-:Y:S05]  /*2240*/  @!P0 BRA `(.L_x_30) ;  /* 0x0000000000048947 */ /* 0x000fea0003800000 */
[----:B------:R-:W-:Y:S01]  /*2250*/  BPT.TRAP 0x1 ;  /* 0x000000040000795c */ /* 0x000fe20000300000 */
.L_x_30:
[----:B------:R-:W-:Y:S01]  /*2260*/  UIADD3 UR6, UR38, UR42, URZ ;  /* 0x0000002a26067290 */ /* 0x000fe2000fffe03f */
[----:B------:R-:W-:-:S03]  /*2270*/  ISETP.GT.U32.AND P0, PT, R23, 0x1, PT ;  /* 0x000000011700780c */ /* 0x000fc60003f04070 */
[----:B------:R-:W-:-:S04]  /*2280*/  UIMAD.WIDE.U32 UR4, UR6, -0x55555555, URZ ;  /* 0xaaaaaaab060478a5 */ /* 0x000fc8000f8e003f */
[----:B------:R-:W-:-:S04]  /*2290*/  USHF.R.U32.HI UR4, URZ, 0x2, UR5 ;  /* 0x000000023f047899 */ /* 0x000fc80008011605 */
[----:B------:R-:W-:-:S04]  /*22a0*/  UIMAD UR6, UR4, -0x6, UR6 ;  /* 0xfffffffa040678a4 */ /* 0x000fc8000f8e0206 */
[----:B------:R-:W-:-:S04]  /*22b0*/  ULEA UR6, UR6, UR41, 0x3 ;  /* 0x0000002906067291 */ /* 0x000fc8000f8e183f */
[----:B------:R-:W-:-:S04]  /*22c0*/  UIADD3 UR6, UR6, 0x30, URZ ;  /* 0x0000003006067890 */ /* 0x000fc8000fffe03f */
[----:B------:R-:W-:-:S09]  /*22d0*/  UPRMT UR6, URZ, 0x654, UR6 ;  /* 0x000006543f067896 */ /* 0x000fd20008000006 */
[----:B------:R-:W-:Y:S01]  /*22e0*/  SYNCS.ARRIVE.TRANS64.RED.A1T0 RZ, [UR6], RZ ;  /* 0x000000ffffff79a7 */ /* 0x000fe20008100406 */
[----:B------:R-:W-:Y:S05]  /*22f0*/  @P0 BRA `(.L_x_29) ;  /* 0x0000000000040947 */ /* 0x000fea0003800000 */
[----:B------:R-:W-:Y:S01]  /*2300*/  BPT.TRAP 0x1 ;  /* 0x000000040000795c */ /* 0x000fe20000300000 */
.L_x_29:
[----:B------:R-:W-:Y:S01]  /*2310*/  SHF.L.U32 R0, R73, 0x1f, RZ ;  /* 0x0000001f49007819 */ /* 0x000fe200000006ff */
[----:B------:R-:W-:Y:S01]  /*2320*/  UIADD3 UR38, UR38, UR47, URZ ;  /* 0x0000002f26267290 */ /* 0x000fe2000fffe03f */
[----:B------:R-:W-:Y:S01]  /*2330*/  SHF.R.S32.HI R9, RZ, 0x1f, R19 ;  /* 0x0000001fff097819 */ /* 0x000fe20000011413 */
[----:B------:R-:W-:Y:S01]  /*2340*/  UISETP.GE.U32.AND UP1, UPT, UR47, 0x6, UPT ;  /* 0x000000062f00788c */ /* 0x000fe2000bf26070 */
[----:B------:R-:W0:Y:S01]  /*2350*/  SYNCS.PHASECHK.TRANS64.TRYWAIT P0, [UR43+0x8], R0 ;  /* 0x00000800ff0075a7 */ /* 0x000e22000800016b */
[----:B------:R-:W-:-:S04]  /*2360*/  UISETP.GT.U32.AND UP0, UPT, UR38, 0x5, UPT ;  /* 0x000000052600788c */ /* 0x000fc8000bf04070 */
[----:B------:R-:W-:-:S04]  /*2370*/  UISETP.LT.U32.AND UP0, UPT, UR47, 0x6, UP0 ;  /* 0x000000062f00788c */ /* 0x000fc80008701070 */
[----:B------:R-:W-:Y:S02]  /*2380*/  USEL UR6, URZ, 0x1, !UP0 ;  /* 0x000000013f067887 */ /* 0x000fe4000c000000 */
[----:B------:R-:W-:Y:S02]  /*2390*/  @UP1 UIMAD.WIDE.U32 UR4, UR38, -0x55555555, URZ ;  /* 0xaaaaaaab260418a5 */ /* 0x000fe4000f8e003f */
[----:B------:R-:W-:Y:S02]  /*23a0*/  ULOP3.LUT UR39, UR39, UR6, URZ, 0x3c, !UPT ;  /* 0x0000000627277292 */ /* 0x000fe4000f8e3c3f */
[----:B------:R-:W-:-:S04]  /*23b0*/  @UP1 USHF.R.U32.HI UR4, URZ, 0x2, UR5 ;  /* 0x000000023f041899 */ /* 0x000fc80008011605 */
[----:B------:R-:W-:Y:S01]  /*23c0*/  @UP1 ULOP3.LUT UR39, UR39, 0x1, UR4, 0x78, !UPT ;  /* 0x0000000127271892 */ /* 0x000fe2000f8e7804 */
[----:B0-----:R-:W-:Y:S11]  /*23d0*/  @!P0 BRA `(.L_x_31) ;  /* 0x0000003800dc8947 */ /* 0x001ff60003800000 */
.L_x_123:
[----:B------:R-:W-:Y:S01]  /*23e0*/  ULDC.64 UR4, c[0x0][0x5d0] ;  /* 0x0001740000047ab9 */ /* 0x000fe20000000a00 */
[----:B------:R-:W-:Y:S01]  /*23f0*/  ULDC UR6, c[0x0][0x284] ;  /* 0x0000a10000067ab9 */ /* 0x000fe20000000800 */
[----:B0-----:R-:W-:Y:S02]  /*2400*/  IMAD R0, R9, UR4, RZ ;  /* 0x0000000409007c24 */ /* 0x001fe4000f8e02ff */
[----:B------:R-:W-:Y:S02]  /*2410*/  IMAD.SHL.U32 R12, R18, 0x40, RZ ;  /* 0x00000040120c7824 */ /* 0x000fe400078e00ff */
[C---:B------:R-:W-:Y:S02]  /*2420*/  IMAD R3, R19.reuse, UR5, R0 ;  /* 0x0000000513037c24 */ /* 0x040fe4000f8e0200 */
[----:B------:R-:W-:Y:S01]  /*2430*/  IMAD.SHL.U32 R0, R22, 0x40, RZ ;  /* 0x0000004016007824 */ /* 0x000fe200078e00ff */
[----:B------:R-:W-:Y:S01]  /*2440*/  SHF.R.S32.HI R13, RZ, 0x1f, R12 ;  /* 0x0000001fff0d7819 */ /* 0x000fe2000001140c */
[----:B------:R-:W-:Y:S01]  /*2450*/  IMAD.WIDE.U32 R4, R19, UR4, R60 ;  /* 0x0000000413047c25 */ /* 0x000fe2000f8e003c */
[----:B------:R-:W-:-:S02]  /*2460*/  ULDC.64 UR4, c[0x0][0x5c8] ;  /* 0x0001720000047ab9 */ /* 0x000fc40000000a00 */
[----:B------:R-:W-:Y:S01]  /*2470*/  ISETP.GE.AND P0, PT, R0, UR6, PT ;  /* 0x0000000600007c0c */ /* 0x000fe2000bf06270 */
[----:B------:R-:W-:Y:S01]  /*2480*/  ULDC UR6, c[0x0][0x288] ;  /* 0x0000a20000067ab9 */ /* 0x000fe20000000800 */
[----:B------:R-:W-:Y:S01]  /*2490*/  IADD3 R4, P1, R12, R4, RZ ;  /* 0x000000040c047210 */ /* 0x000fe20007f3e0ff */
[----:B------:R-:W-:Y:S01]  /*24a0*/  IMAD.WIDE R20, R22, 0x40, R58 ;  /* 0x0000004016147825 */ /* 0x000fe200078e023a */
[----:B------:R-:W-:Y:S02]  /*24b0*/  ISETP.GE.OR P0, PT, R12, UR6, P0 ;  /* 0x000000060c007c0c */ /* 0x000fe40008706670 */
[----:B------:R-:W-:Y:S01]  /*24c0*/  IADD3.X R5, R13, R5, R3, P1, !PT ;  /* 0x000000050d057210 */ /* 0x000fe20000ffe403 */
[----:B------:R-:W-:-:S04]  /*24d0*/  IMAD R7, R21, UR4, RZ ;  /* 0x0000000415077c24 */ /* 0x000fc8000f8e02ff */
[C---:B------:R-:W-:Y:S02]  /*24e0*/  IMAD R7, R20.reuse, UR5, R7 ;  /* 0x0000000514077c24 */ /* 0x040fe4000f8e0207 */
[----:B------:R-:W-:-:S04]  /*24f0*/  IMAD.WIDE.U32 R70, R20, UR4, R4 ;  /* 0x0000000414467c25 */ /* 0x000fc8000f8e0004 */
[----:B------:R-:W-:Y:S05]  /*2500*/  @P0 BRA `(.L_x_32) ;  /* 0x0000002000580947 */ /* 0x000fea0003800000 */
[----:B-----5:R-:W-:Y:S01]  /*2510*/  FSETP.NEU.AND P0, PT, R57, RZ, PT ;  /* 0x000000ff3900720b */ /* 0x020fe20003f0d000 */
[----:B------:R-:W-:Y:S01]  /*2520*/  IMAD.IADD R22, R65, 0x1, -R12 ;  /* 0x0000000141167824 */ /* 0x000fe200078e0a0c */
[----:B------:R-:W-:Y:S01]  /*2530*/  BSSY B0, `(.L_x_32) ;  /* 0x0000213000007945 */ /* 0x000fe20003800000 */
[----:B------:R-:W-:Y:S02]  /*2540*/  IMAD.IADD R0, R69, 0x1, -R0 ;  /* 0x0000000145007824 */ /* 0x000fe400078e0a00 */
[----:B------:R-:W-:Y:S01]  /*2550*/  IMAD.IADD R7, R71, 0x1, R7 ;  /* 0x0000000147077824 */ /* 0x000fe200078e0207 */
[----:B------:R-:W-:-:S04]  /*2560*/  ISETP.GT.AND P2, PT, R22, RZ, PT ;  /* 0x000000ff1600720c */ /* 0x000fc80003f44270 */
[----:B------:R-:W-:-:S03]  /*2570*/  ISETP.GT.AND P1, PT, R0, RZ, P2 ;  /* 0x000000ff0000720c */ /* 0x000fc60001724270 */
[----:B------:R-:W-:Y:S10]  /*2580*/  @!P0 BRA `(.L_x_33) ;  /* 0x0000001400dc8947 */ /* 0x000ff40003800000 */
[----:B------:R-:W0:Y:S01]  /*2590*/  LDC.64 R74, c[0x0][0x5b8] ;  /* 0x00016e00ff4a7b82 */ /* 0x000e220000000a00 */
[----:B------:R-:W-:-:S07]  /*25a0*/  ULDC.64 UR4, c[0x0][0x5c0] ;  /* 0x0001700000047ab9 */ /* 0x000fce0000000a00 */
[----:B------:R-:W1:Y:S08]  /*25b0*/  LDC.64 R76, c[0x0][0x5b0] ;  /* 0x00016c00ff4c7b82 */ /* 0x000e700000000a00 */
[----:B------:R-:W2:Y:S01]  /*25c0*/  LDC.64 R78, c[0x0][0x5a8] ;  /* 0x00016a00ff4e7b82 */ /* 0x000ea20000000a00 */
[-C--:B0-----:R-:W-:Y:S02]  /*25d0*/  IMAD R6, R9, R74.reuse, RZ ;  /* 0x0000004a09067224 */ /* 0x081fe400078e02ff */
[----:B------:R-:W-:-:S04]  /*25e0*/  IMAD.WIDE.U32 R4, R19, R74, R60 ;  /* 0x0000004a13047225 */ /* 0x000fc800078e003c */
[----:B------:R-:W-:Y:S01]  /*25f0*/  IMAD R71, R19, R75, R6 ;  /* 0x0000004b13477224 */ /* 0x000fe200078e0206 */
[----:B------:R-:W-:Y:S01]  /*2600*/  IADD3 R8, P0, R12, R4, RZ ;  /* 0x000000040c087210 */ /* 0x000fe20007f1e0ff */
[----:B-1----:R-:W-:-:S03]  /*2610*/  IMAD R3, R21, R76, RZ ;  /* 0x0000004c15037224 */ /* 0x002fc600078e02ff */
[----:B------:R-:W-:Y:S01]  /*2620*/  IADD3.X R9, R13, R5, R71, P0, !PT ;  /* 0x000000050d097210 */ /* 0x000fe200007fe447 */
[C---:B------:R-:W-:Y:S02]  /*2630*/  IMAD R75, R20.reuse, R77, R3 ;  /* 0x0000004d144b7224 */ /* 0x040fe400078e0203 */
[----:B------:R-:W-:-:S04]  /*2640*/  IMAD.WIDE.U32 R4, R20, R76, R8 ;  /* 0x0000004c14047225 */ /* 0x000fc800078e0008 */
[----:B------:R-:W-:Y:S01]  /*2650*/  IMAD.IADD R3, R5, 0x1, R75 ;  /* 0x0000000105037824 */ /* 0x000fe200078e024b */
[----:B--2---:R-:W-:-:S04]  /*2660*/  LEA R10, P0, R4, R78, 0x1 ;  /* 0x0000004e040a7211 */ /* 0x004fc800078008ff */
[----:B------:R-:W-:-:S05]  /*2670*/  LEA.HI.X R11, R4, R79, R3, 0x1, P0 ;  /* 0x0000004f040b7211 */ /* 0x000fca00000f0c03 */
[----:B------:R-:W2:Y:S01]  /*2680*/  @P1 LDG.E.LTC128B.U16 R3, desc[UR36][R10.64] ;  /* 0x000000240a031981 */ /* 0x000ea2000c1e1520 */
[----:B------:R-:W-:Y:S01]  /*2690*/  IMAD.WIDE.U32 R4, R20, R76, R12 ;  /* 0x0000004c14047225 */ /* 0x000fe200078e000c */
[----:B------:R-:W-:Y:S02]  /*26a0*/  BSSY B1, `(.L_x_34) ;  /* 0x0000015000017945 */ /* 0x000fe40003800000 */
[----:B------:R-:W-:-:S04]  /*26b0*/  IADD3 R14, P0, R60, R4, RZ ;  /* 0x000000043c0e7210 */ /* 0x000fc80007f1e0ff */
[----:B------:R-:W-:Y:S02]  /*26c0*/  IADD3.X R15, R61, R75, R5, P0, !PT ;  /* 0x0000004b3d0f7210 */ /* 0x000fe400007fe405 */
[----:B------:R-:W-:Y:S01]  /*26d0*/  LEA R6, P0, R70, UR4, 0x1 ;  /* 0x0000000446067c11 */ /* 0x000fe2000f8008ff */
[----:B------:R-:W-:-:S03]  /*26e0*/  IMAD.WIDE.U32 R14, R19, R74, R14 ;  /* 0x0000004a130e7225 */ /* 0x000fc600078e000e */
[----:B------:R-:W-:Y:S02]  /*26f0*/  LEA.HI.X R7, R70, UR5, R7, 0x1, P0 ;  /* 0x0000000546077c11 */ /* 0x000fe400080f0c07 */
[----:B------:R-:W-:-:S04]  /*2700*/  ISETP.GT.AND P0, PT, R22, 0x1, PT ;  /* 0x000000011600780c */ /* 0x000fc80003f04270 */
[----:B------:R-:W-:Y:S01]  /*2710*/  ISETP.GT.AND P3, PT, R0, RZ, P0 ;  /* 0x000000ff0000720c */ /* 0x000fe20000764270 */
[----:B--2---:R-:W-:-:S04]  /*2720*/  IMAD.U32 R4, R3, 0x10000, RZ ;  /* 0x0001000003047824 */ /* 0x004fc800078e00ff */
[----:B------:R-:W-:Y:S01]  /*2730*/  FMUL R5, R4, R57 ;  /* 0x0000003904057220 */ /* 0x000fe20000400000 */
[----:B------:R-:W-:-:S03]  /*2740*/  LEA R4, P4, R14, R78, 0x1 ;  /* 0x0000004e0e047211 */ /* 0x000fc600078808ff */
[----:B------:R-:W-:-:S05]  /*2750*/  FFMA R5, R24, R56, R5 ;  /* 0x0000003818057223 */ /* 0x000fca0000000005 */
[----:B------:R-:W-:Y:S01]  /*2760*/  F2FP.BF16.F32.PACK_AB R10, RZ, R5 ;  /* 0x00000005ff0a723e */ /* 0x000fe200000010ff */
[----:B------:R-:W-:-:S03]  /*2770*/  IMAD.IADD R5, R71, 0x1, R15 ;  /* 0x0000000147057824 */ /* 0x000fc600078e020f */
[----:B------:R-:W-:Y:S01]  /*2780*/  PRMT R11, R10, 0x7610, R11 ;  /* 0x000076100a0b7816 */ /* 0x000fe2000000000b */
[----:B------:R-:W-:Y:S01]  /*2790*/  IMAD.SHL.U32 R10, R76, 0x8, RZ ;  /* 0x000000084c0a7824 */ /* 0x000fe200078e00ff */
[----:B------:R-:W-:-:S03]  /*27a0*/  LEA.HI.X R5, R14, R79, R5, 0x1, P4 ;  /* 0x0000004f0e057211 */ /* 0x000fc600020f0c05 */
[----:B------:R0:W-:Y:S02]  /*27b0*/  @P1 STG.E.U16 desc[UR36][R6.64], R11 ;  /* 0x0000000b06001986 */ /* 0x0001e4000c101524 */
[----:B0-----:R-:W-:Y:S01]  /*27c0*/  SHF.L.U64.HI R11, R76, 0x3, R77 ;  /* 0x000000034c0b7819 */ /* 0x001fe2000001024d */
[----:B------:R-:W-:Y:S06]  /*27d0*/  @!P3 BRA `(.L_x_35) ;  /* 0x000000000004b947 */ /* 0x000fec0003800000 */
[----:B------:R0:W5:Y:S02]  /*27e0*/  LDG.E.LTC128B.U16 R3, desc[UR36][R4.64+0x2] ;  /* 0x0000022404037981 */ /* 0x000164000c1e1520 */
.L_x_35:
[----:B------:R-:W-:Y:S05]  /*27f0*/  BSYNC B1 ;  /* 0x0000000000017941 */ /* 0x000fea0003800000 */
.L_x_34:
[----:B------:R-:W-:Y:S01]  /*2800*/  IMAD.WIDE.U32 R10, R20, R76, R10 ;  /* 0x0000004c140a7225 */ /* 0x000fe200078e000a */
[----:B------:R-:W-:Y:S02]  /*2810*/  ISETP.GT.AND P2, PT, R0, 0x8, P2 ;  /* 0x000000080000780c */ /* 0x000fe40001744270 */
[C---:B-----5:R-:W-:Y:S01]  /*2820*/  PRMT R18, R3.reuse, 0x7610, R18 ;  /* 0x0000761003127816 */ /* 0x060fe20000000012 */
[----:B------:R-:W-:Y:S01]  /*2830*/  IMAD.U32 R14, R3, 0x10000, RZ ;  /* 0x00010000030e7824 */ /* 0x000fe200078e00ff */
[----:B------:R-:W-:Y:S01]  /*2840*/  IADD3 R8, P1, R8, R10, RZ ;  /* 0x0000000a08087210 */ /* 0x000fe20007f3e0ff */
[----:B------:R-:W-:Y:S02]  /*2850*/  IMAD.IADD R75, R75, 0x1, R11 ;  /* 0x000000014b4b7824 */ /* 0x000fe400078e020b */
[----:B------:R-:W-:Y:S02]  /*2860*/  FMUL R14, R14, R57 ;  /* 0x000000390e0e7220 */ /* 0x000fe40000400000 */
[----:B------:R-:W-:-:S02]  /*2870*/  IMAD.X R9, R75, 0x1, R9, P1 ;  /* 0x000000014b097824 */ /* 0x000fc400008e0609 */
[----:B------:R-:W-:Y:S01]  /*2880*/  FFMA R25, R25, R56, R14 ;  /* 0x0000003819197223 */ /* 0x000fe2000000000e */
[----:B------:R-:W-:-:S04]  /*2890*/  LEA R14, P1, R8, R78, 0x1 ;  /* 0x0000004e080e7211 */ /* 0x000fc800078208ff */
[----:B------:R-:W-:Y:S02]  /*28a0*/  F2FP.BF16.F32.PACK_AB R25, RZ, R25 ;  /* 0x00000019ff19723e */ /* 0x000fe400000010ff */
[----:B------:R-:W-:-:S03]  /*28b0*/  LEA.HI.X R15, R8, R79, R9, 0x1, P1 ;  /* 0x0000004f080f7211 */ /* 0x000fc600008f0c09 */
[----:B------:R1:W-:Y:S04]  /*28c0*/  @P3 STG.E.U16 desc[UR36][R6.64+0x2], R25 ;  /* 0x0000021906003986 */ /* 0x0003e8000c101524 */
[----:B------:R-:W2:Y:S01]  /*28d0*/  @P2 LDG.E.LTC128B.U16 R18, desc[UR36][R14.64] ;  /* 0x000000240e122981 */ /* 0x000ea2000c1e1520 */
[----:B------:R-:W-:Y:S01]  /*28e0*/  IADD3 R12, P1, P3, R60, R10, R12 ;  /* 0x0000000a3c0c7210 */ /* 0x000fe20007b3e00c */
[----:B------:R-:W-:Y:S01]  /*28f0*/  BSSY B1, `(.L_x_36) ;  /* 0x0000011000017945 */ /* 0x000fe20003800000 */
[C---:B------:R-:W-:Y:S02]  /*2900*/  SHF.L.U64.HI R11, R62.reuse, 0x1, R63 ;  /* 0x000000013e0b7819 */ /* 0x040fe4000001023f */
[----:B------:R-:W-:Y:S02]  /*2910*/  IADD3.X R13, R61, R75, R13, P1, P3 ;  /* 0x0000004b3d0d7210 */ /* 0x000fe40000fe640d */
[----:B------:R-:W-:-:S02]  /*2920*/  LEA R10, P1, R62, R6, 0x1 ;  /* 0x000000063e0a7211 */ /* 0x000fc400078208ff */
[----:B------:R-:W-:Y:S01]  /*2930*/  ISETP.GT.AND P0, PT, R0, 0x8, P0 ;  /* 0x000000080000780c */ /* 0x000fe20000704270 */
[----:B------:R-:W-:-:S04]  /*2940*/  IMAD.WIDE.U32 R12, R19, R74, R12 ;  /* 0x0000004a130c7225 */ /* 0x000fc800078e000c */
[----:B------:R-:W-:Y:S02]  /*2950*/  IMAD.X R11, R11, 0x1, R7, P1 ;  /* 0x000000010b0b7824 */ /* 0x000fe400008e0607 */
[----:B------:R-:W-:Y:S02]  /*2960*/  IMAD.IADD R9, R71, 0x1, R13 ;  /* 0x0000000147097824 */ /* 0x000fe400078e020d */
[----:B--2---:R-:W-:-:S04]  /*2970*/  IMAD.U32 R8, R18, 0x10000, RZ ;  /* 0x0001000012087824 */ /* 0x004fc800078e00ff */
[----:B------:R-:W-:Y:S01]  /*2980*/  FMUL R3, R8, R57 ;  /* 0x0000003908037220 */ /* 0x000fe20000400000 */
[----:B------:R-:W-:-:S03]  /*2990*/  LEA R8, P3, R12, R78, 0x1 ;  /* 0x0000004e0c087211 */ /* 0x000fc600078608ff */
[----:B------:R-:W-:Y:S01]  /*29a0*/  FFMA R3, R26, R56, R3 ;  /* 0x000000381a037223 */ /* 0x000fe20000000003 */
[----:B------:R-:W-:-:S04]  /*29b0*/  LEA.HI.X R9, R12, R79, R9, 0x1, P3 ;  /* 0x0000004f0c097211 */ /* 0x000fc800018f0c09 */
[----:B------:R-:W-:-:S05]  /*29c0*/  F2FP.BF16.F32.PACK_AB R3, RZ, R3 ;  /* 0x00000003ff03723e */ /* 0x000fca00000010ff */
[----:B------:R1:W-:Y:S01]  /*29d0*/  @P2 STG.E.U16 desc[UR36][R10.64], R3 ;  /* 0x000000030a002986 */ /* 0x0003e2000c101524 */
[----:B------:R-:W-:Y:S05]  /*29e0*/  @!P0 BRA `(.L_x_37) ;  /* 0x0000000000048947 */ /* 0x000fea0003800000 */
[----:B------:R2:W5:Y:S02]  /*29f0*/  LDG.E.LTC128B.U16 R18, desc[UR36][R8.64+0x2] ;  /* 0x0000022408127981 */ /* 0x000564000c1e1520 */
.L_x_37:
[----:B------:R-:W-:Y:S05]  /*2a00*/  BSYNC B1 ;  /* 0x0000000000017941 */ /* 0x000fea0003800000 */
.L_x_36:
[----:B-----5:R-:W-:Y:S01]  /*2a10*/  IMAD.U32 R12, R18, 0x10000, RZ ;  /* 0x00010000120c7824 */ /* 0x020fe200078e00ff */
[----:B------:R-:W-:Y:S01]  /*2a20*/  ISETP.GT.AND P1, PT, R22, 0x8, PT ;  /* 0x000000081600780c */ /* 0x000fe20003f24270 */
[----:B------:R-:W-:Y:S02]  /*2a30*/  BSSY B1, `(.L_x_38) ;  /* 0x0000008000017945 */ /* 0x000fe40003800000 */
[----:B------:R-:W-:Y:S01]  /*2a40*/  FMUL R12, R12, R57 ;  /* 0x000000390c0c7220 */ /* 0x000fe20000400000 */
[----:B------:R-:W-:-:S03]  /*2a50*/  ISETP.GT.AND P2, PT, R0, RZ, P1 ;  /* 0x000000ff0000720c */ /* 0x000fc60000f44270 */
[----:B------:R-:W-:-:S05]  /*2a60*/  FFMA R12, R27, R56, R12 ;  /* 0x000000381b0c7223 */ /* 0x000fca000000000c */
[----:B------:R-:W-:-:S05]  /*2a70*/  F2FP.BF16.F32.PACK_AB R12, RZ, R12 ;  /* 0x0000000cff0c723e */ /* 0x000fca00000010ff */
[----:B------:R3:W-:Y:S01]  /*2a80*/  @P0 STG.E.U16 desc[UR36][R10.64+0x2], R12 ;  /* 0x0000020c0a000986 */ /* 0x0007e2000c101524 */
[----:B------:R-:W-:Y:S05]  /*2a90*/  @!P2 BRA `(.L_x_39) ;  /* 0x000000000004a947 */ /* 0x000fea0003800000 */
[----:B------:R4:W5:Y:S02]  /*2aa0*/  LDG.E.LTC128B.U16 R18, desc[UR36][R4.64+0x10] ;  /* 0x0000102404127981 */ /* 0x000964000c1e1520 */
.L_x_39:
[----:B------:R-:W-:Y:S05]  /*2ab0*/  BSYNC B1 ;  /* 0x0000000000017941 */ /* 0x000fea0003800000 */
.L_x_38:
[----:B---3-5:R-:W-:Y:S01]  /*2ac0*/  IMAD.U32 R12, R18, 0x10000, RZ ;  /* 0x00010000120c7824 */ /* 0x028fe200078e00ff */
[----:B------:R-:W-:Y:S01]  /*2ad0*/  ISETP.GT.AND P0, PT, R22, 0x9, PT ;  /* 0x000000091600780c */ /* 0x000fe20003f04270 */
[----:B------:R-:W-:Y:S02]  /*2ae0*/  BSSY B1, `(.L_x_40) ;  /* 0x0000008000017945 */ /* 0x000fe40003800000 */
[----:B-1----:R-:W-:Y:S01]  /*2af0*/  FMUL R3, R12, R57 ;  /* 0x000000390c037220 */ /* 0x002fe20000400000 */
[----:B------:R-:W-:-:S03]  /*2b00*/  ISETP.GT.AND P3, PT, R0, RZ, P0 ;  /* 0x000000ff0000720c */ /* 0x000fc60000764270 */
[----:B------:R-:W-:-:S05]  /*2b10*/  FFMA R3, R28, R56, R3 ;  /* 0x000000381c037223 */ /* 0x000fca0000000003 */
[----:B------:R-:W-:-:S05]  /*2b20*/  F2FP.BF16.F32.PACK_AB R3, RZ, R3 ;  /* 0x00000003ff03723e */ /* 0x000fca00000010ff */
[----:B------:R1:W-:Y:S01]  /*2b30*/  @P2 STG.E.U16 desc[UR36][R6.64+0x10], R3 ;  /* 0x0000100306002986 */ /* 0x0003e2000c101524 */
[----:B------:R-:W-:Y:S05]  /*2b40*/  @!P3 BRA `(.L_x_41) ;  /* 0x000000000004b947 */ /* 0x000fea0003800000 */
[----:B------:R3:W5:Y:S02]  /*2b50*/  LDG.E.LTC128B.U16 R18, desc[UR36][R4.64+0x12] ;  /* 0x0000122404127981 */ /* 0x000764000c1e1520 */
.L_x_41:
[----:B------:R-:W-:Y:S05]  /*2b60*/  BSYNC B1 ;  /* 0x0000000000017941 */ /* 0x000fea0003800000 */
.L_x_40:
[----:B-----5:R-:W-:Y:S01]  /*2b70*/  IMAD.U32 R12, R18, 0x10000, RZ ;  /* 0x00010000120c7824 */ /* 0x020fe200078e00ff */
[----:B------:R-:W-:Y:S01]  /*2b80*/  ISETP.GT.AND P1, PT, R0, 0x8, P1 ;  /* 0x000000080000780c */ /* 0x000fe20000f24270 */
[----:B------:R-:W-:Y:S02]  /*2b90*/  BSSY B1, `(.L_x_42) ;  /* 0x0000007000017945 */ /* 0x000fe40003800000 */
[----:B------:R-:W-:-:S04]  /*2ba0*/  FMUL R12, R12, R57 ;  /* 0x000000390c0c7220 */ /* 0x000fc80000400000 */
[----:B------:R-:W-:-:S05]  /*2bb0*/  FFMA R12, R29, R56, R12 ;  /* 0x000000381d0c7223 */ /* 0x000fca000000000c */
[----:B------:R-:W-:-:S05]  /*2bc0*/  F2FP.BF16.F32.PACK_AB R12, RZ, R12 ;  /* 0x0000000cff0c723e */ /* 0x000fca00000010ff */
[----:B------:R0:W-:Y:S01]  /*2bd0*/  @P3 STG.E.U16 desc[UR36][R6.64+0x12], R12 ;  /* 0x0000120c06003986 */ /* 0x0001e2000c101524 */
[----:B------:R-:W-:Y:S05]  /*2be0*/  @!P1 BRA `(.L_x_43) ;  /* 0x0000000000049947 */ /* 0x000fea0003800000 */
[----:B------:R0:W5:Y:S02]  /*2bf0*/  LDG.E.LTC128B.U16 R18, desc[UR36][R8.64+0x10] ;  /* 0x0000102408127981 */ /* 0x000164000c1e1520 */
.L_x_43:
[----:B------:R-:W-:Y:S05]  /*2c00*/  BSYNC B1 ;  /* 0x0000000000017941 */ /* 0x000fea0003800000 */
.L_x_42:
[----:B0----5:R-:W-:Y:S01]  /*2c10*/  IMAD.U32 R12, R18, 0x10000, RZ ;  /* 0x00010000120c7824 */ /* 0x021fe200078e00ff */
[----:B------:R-:W-:Y:S01]  /*2c20*/  ISETP.GT.AND P0, PT, R0, 0x8, P0 ;  /* 0x000000080000780c */ /* 0x000fe20000704270 */
[----:B------:R-:W-:Y:S02]  /*2c30*/  BSSY B1, `(.L_x_44) ;  /* 0x0000007000017945 */ /* 0x000fe40003800000 */
[----:B-1----:R-:W-:-:S04]  /*2c40*/  FMUL R3, R12, R57 ;  /* 0x000000390c037220 */ /* 0x002fc80000400000 */
[----:B------:R-:W-:-:S05]  /*2c50*/  FFMA R3, R30, R56, R3 ;  /* 0x000000381e037223 */ /* 0x000fca0000000003 */
[----:B------:R-:W-:-:S05]  /*2c60*/  F2FP.BF16.F32.PACK_AB R3, RZ, R3 ;  /* 0x00000003ff03723e */ /* 0x000fca00000010ff */
[----:B------:R0:W-:Y:S01]  /*2c70*/  @P1 STG.E.U16 desc[UR36][R10.64+0x10], R3 ;  /* 0x000010030a001986 */ /* 0x0001e2000c101524 */
[----:B------:R-:W-:Y:S05]  /*2c80*/  @!P0 BRA `(.L_x_45) ;  /* 0x0000000000048947 */ /* 0x000fea0003800000 */
[----:B------:R1:W5:Y:S02]  /*2c90*/  LDG.E.LTC128B.U16 R18, desc[UR36][R8.64+0x12] ;  /* 0x0000122408127981 */ /* 0x000364000c1e1520 */
.L_x_45:
[----:B------:R-:W-:Y:S05]  /*2ca0*/  BSYNC B1 ;  /* 0x0000000000017941 */ /* 0x000fea0003800000 */
.L_x_44:
        /* <DEDUP_REMOVED lines=10> */
.L_x_47:
[----:B------:R-:W-:Y:S05]  /*2d50*/  BSYNC B1 ;  /* 0x0000000000017941 */ /* 0x000fea0003800000 */
.L_x_46:
[----:B0----5:R-:W-:Y:S01]  /*2d60*/  IMAD.U32 R12, R18, 0x10000, RZ ;  /* 0x00010000120c7824 */ /* 0x021fe200078e00ff */
        /* <DEDUP_REMOVED lines=9> */
.L_x_49:
[----:B------:R-:W-:Y:S05]  /*2e00*/  BSYNC B1 ;  /* 0x0000000000017941 */ /* 0x000fea0003800000 */
.L_x_48:
        /* <DEDUP_REMOVED lines=9> */
.L_x_51:
[----:B------:R-:W-:Y:S05]  /*2ea0*/  BSYNC B1 ;  /* 0x0000000000017941 */ /* 0x000fea0003800000 */
.L_x_50:
[----:B0----5:R-:W-:Y:S01]  /*2eb0*/  IMAD.U32 R12, R18, 0x10000, RZ ;  /* 0x00010000120c7824 */ /* 0x021fe200078e00ff */
        /* <DEDUP_REMOVED lines=8> */
.L_x_53:
[----:B------:R-:W-:Y:S05]  /*2f40*/  BSYNC B1 ;  /* 0x0000000000017941 */ /* 0x000fea0003800000 */
.L_x_52:
        /* <DEDUP_REMOVED lines=10> */
.L_x_55:
[----:B------:R-:W-:Y:S05]  /*2ff0*/  BSYNC B1 ;  /* 0x0000000000017941 */ /* 0x000fea0003800000 */
.L_x_54:
        /* <DEDUP_REMOVED lines=10> */
.L_x_57:
[----:B------:R-:W-:Y:S05]  /*30a0*/  BSYNC B1 ;  /* 0x0000000000017941 */ /* 0x000fea0003800000 */
.L_x_56:
        /* <DEDUP_REMOVED lines=9> */
.L_x_59:
[----:B------:R-:W-:Y:S05]  /*3140*/  BSYNC B1 ;  /* 0x0000000000017941 */ /* 0x000fea0003800000 */
.L_x_58:
        /* <DEDUP_REMOVED lines=9> */
.L_x_61:
[----:B------:R-:W-:Y:S05]  /*31e0*/  BSYNC B1 ;  /* 0x0000000000017941 */ /* 0x000fea0003800000 */
.L_x_60:
        /* <DEDUP_REMOVED lines=10> */
.L_x_63:
[----:B------:R-:W-:Y:S05]  /*3290*/  BSYNC B1 ;  /* 0x0000000000017941 */ /* 0x000fea0003800000 */
.L_x_62:
        /* <DEDUP_REMOVED lines=10> */
.L_x_65:
[----:B------:R-:W-:Y:S05]  /*3340*/  BSYNC B1 ;  /* 0x0000000000017941 */ /* 0x000fea0003800000 */
.L_x_64:
        /* <DEDUP_REMOVED lines=9> */
.L_x_67:
[----:B------:R-:W-:Y:S05]  /*33e0*/  BSYNC B1 ;  /* 0x0000000000017941 */ /* 0x000fea0003800000 */
.L_x_66:
        /* <DEDUP_REMOVED lines=9> */
.L_x_69:
[----:B------:R-:W-:Y:S05]  /*3480*/  BSYNC B1 ;  /* 0x0000000000017941 */ /* 0x000fea0003800000 */
.L_x_68:
        /* <DEDUP_REMOVED lines=10> */
.L_x_71:
[----:B------:R-:W-:Y:S05]  /*3530*/  BSYNC B1 ;  /* 0x0000000000017941 */ /* 0x000fea0003800000 */
.L_x_70:
        /* <DEDUP_REMOVED lines=10> */
.L_x_73:
[----:B------:R-:W-:Y:S05]  /*35e0*/  BSYNC B1 ;  /* 0x0000000000017941 */ /* 0x000fea0003800000 */
.L_x_72:
        /* <DEDUP_REMOVED lines=9> */
.L_x_75:
[----:B------:R-:W-:Y:S05]  /*3680*/  BSYNC B1 ;  /* 0x0000000000017941 */ /* 0x000fea0003800000 */
.L_x_74:
        /* <DEDUP_REMOVED lines=9> */
.L_x_77:
[----:B------:R-:W-:Y:S05]  /*3720*/  BSYNC B1 ;  /* 0x0000000000017941 */ /* 0x000fea0003800000 */
.L_x_76:
        /* <DEDUP_REMOVED lines=10> */
.L_x_79:
[----:B------:R-:W-:Y:S05]  /*37d0*/  BSYNC B1 ;  /* 0x0000000000017941 */ /* 0x000fea0003800000 */
.L_x_78:
        /* <DEDUP_REMOVED lines=10> */
.L_x_81:
[----:B------:R-:W-:Y:S05]  /*3880*/  BSYNC B1 ;  /* 0x0000000000017941 */ /* 0x000fea0003800000 */
.L_x_80:
        /* <DEDUP_REMOVED lines=9> */
.L_x_83:
[----:B------:R-:W-:Y:S05]  /*3920*/  BSYNC B1 ;  /* 0x0000000000017941 */ /* 0x000fea0003800000 */
.L_x_82:
        /* <DEDUP_REMOVED lines=9> */
.L_x_85:
[----:B------:R-:W-:Y:S05]  /*39c0*/  BSYNC B1 ;  /* 0x0000000000017941 */ /* 0x000fea0003800000 */
.L_x_84:
        /* <DEDUP_REMOVED lines=10> */
.L_x_87:
[----:B------:R-:W-:Y:S05]  /*3a70*/  BSYNC B1 ;  /* 0x0000000000017941 */ /* 0x000fea0003800000 */
.L_x_86:
        /* <DEDUP_REMOVED lines=10> */
.L_x_89:
[----:B------:R-:W-:Y:S05]  /*3b20*/  BSYNC B1 ;  /* 0x0000000000017941 */ /* 0x000fea0003800000 */
.L_x_88:
[----:B0--345:R-:W-:Y:S01]  /*3b30*/  IMAD.U32 R4, R18, 0x10000, RZ ;  /* 0x0001000012047824 */ /* 0x039fe200078e00ff */
        /* <DEDUP_REMOVED lines=8> */
.L_x_91:
[----:B------:R-:W-:Y:S05]  /*3bc0*/  BSYNC B1 ;  /* 0x0000000000017941 */ /* 0x000fea0003800000 */
.L_x_90:
[----:B0----5:R-:W-:Y:S01]  /*3bd0*/  IMAD.U32 R4, R18, 0x10000, RZ ;  /* 0x0001000012047824 */ /* 0x021fe200078e00ff */
[----:B------:R-:W-:Y:S01]  /*3be0*/  ISETP.GT.AND P0, PT, R0, 0x8, P0 ;  /* 0x000000080000780c */ /* 0x000fe20000704270 */
[----:B------:R-:W-:Y:S01]  /*3bf0*/  @P1 IMAD.MOV.U32 R5, RZ, RZ, R11 ;  /* 0x000000ffff051224 */ /* 0x000fe200078e000b */
[----:B------:R-:W-:Y:S01]  /*3c00*/  BSSY B1, `(.L_x_92) ;  /* 0x0000008000017945 */ /* 0x000fe20003800000 */
[----:B------:R-:W-:Y:S01]  /*3c10*/  FMUL R3, R4, R57 ;  /* 0x0000003904037220 */ /* 0x000fe20000400000 */
[----:B------:R-:W-:-:S03]  /*3c20*/  @P1 IMAD.MOV.U32 R4, RZ, RZ, R10 ;  /* 0x000000ffff041224 */ /* 0x000fc600078e000a */
[----:B------:R-:W-:-:S05]  /*3c30*/  FFMA R3, R54, R56, R3 ;  /* 0x0000003836037223 */ /* 0x000fca0000000003 */
[----:B------:R-:W-:-:S05]  /*3c40*/  F2FP.BF16.F32.PACK_AB R3, RZ, R3 ;  /* 0x00000003ff03723e */ /* 0x000fca00000010ff */
[----:B------:R0:W-:Y:S01]  /*3c50*/  @P1 STG.E.U16 desc[UR36][R4.64+0x70], R3 ;  /* 0x0000700304001986 */ /* 0x0001e2000c101524 */
[----:B------:R-:W-:Y:S05]  /*3c60*/  @!P0 BRA `(.L_x_93) ;  /* 0x0000000000048947 */ /* 0x000fea0003800000 */
[----:B------:R4:W5:Y:S02]  /*3c70*/  LDG.E.LTC128B.U16 R18, desc[UR36][R8.64+0x72] ;  /* 0x0000722408127981 */ /* 0x000964000c1e1520 */
.L_x_93:
[----:B------:R-:W-:Y:S05]  /*3c80*/  BSYNC B1 ;  /* 0x0000000000017941 */ /* 0x000fea0003800000 */
.L_x_92:
[----:B------:R-:W-:Y:S05]  /*3c90*/  @!P0 BRA `(.L_x_94) ;  /* 0x0000000800708947 */ /* 0x000fea0003800000 */
[----:B-----5:R-:W-:-:S04]  /*3ca0*/  IMAD.U32 R18, R18, 0x10000, RZ ;  /* 0x0001000012127824 */ /* 0x020fc800078e00ff */
[----:B------:R-:W-:-:S04]  /*3cb0*/  FMUL R18, R18, R57 ;  /* 0x0000003912127220 */ /* 0x000fc80000400000 */
[----:B------:R-:W-:-:S05]  /*3cc0*/  FFMA R18, R55, R56, R18 ;  /* 0x0000003837127223 */ /* 0x000fca0000000012 */
[----:B------:R-:W-:-:S05]  /*3cd0*/  F2FP.BF16.F32.PACK_AB R18, RZ, R18 ;  /* 0x00000012ff12723e */ /* 0x000fca00000010ff */
[----:B------:R0:W-:Y:S01]  /*3ce0*/  STG.E.U16 desc[UR36][R10.64+0x72], R18 ;  /* 0x000072120a007986 */ /* 0x0001e2000c101524 */
[----:B------:R-:W-:Y:S05]  /*3cf0*/  BRA `(.L_x_94) ;  /* 0x0000000800587947 */ /* 0x000fea0003800000 */
.L_x_33:
[----:B------:R-:W-:Y:S01]  /*3d00*/  ISETP.GT.AND P3, PT, R22, 0x1, PT ;  /* 0x000000011600780c */ /* 0x000fe20003f64270 */
[----:B------:R-:W-:Y:S01]  /*3d10*/  ULDC.64 UR4, c[0x0][0x5c0] ;  /* 0x0001700000047ab9 */ /* 0x000fe20000000a00 */
[-C--:B------:R-:W-:Y:S01]  /*3d20*/  FMUL R24, R24, R56.reuse ;  /* 0x0000003818187220 */ /* 0x080fe20000400000 */
[----:B------:R-:W-:Y:S01]  /*3d30*/  LEA R4, P4, R70, UR4, 0x1 ;  /* 0x0000000446047c11 */ /* 0x000fe2000f8808ff */
[-C--:B------:R-:W-:Y:S01]  /*3d40*/  FMUL R25, R25, R56.reuse ;  /* 0x0000003819197220 */ /* 0x080fe20000400000 */
[----:B------:R-:W-:Y:S01]  /*3d50*/  ISETP.GT.AND P0, PT, R0, RZ, P3 ;  /* 0x000000ff0000720c */ /* 0x000fe20001f04270 */
[----:B------:R-:W-:Y:S01]  /*3d60*/  FMUL R26, R26, R56 ;  /* 0x000000381a1a7220 */ /* 0x000fe20000400000 */
[----:B------:R-:W-:Y:S01]  /*3d70*/  F2FP.BF16.F32.PACK_AB R24, RZ, R24 ;  /* 0x00000018ff18723e */ /* 0x000fe200000010ff */
[-C--:B------:R-:W-:Y:S01]  /*3d80*/  FMUL R27, R27, R56.reuse ;  /* 0x000000381b1b7220 */ /* 0x080fe20000400000 */
[----:B------:R-:W-:Y:S01]  /*3d90*/  LEA.HI.X R5, R70, UR5, R7, 0x1, P4 ;  /* 0x0000000546057c11 */ /* 0x000fe2000a0f0c07 */
[-C--:B------:R-:W-:Y:S01]  /*3da0*/  FMUL R28, R28, R56.reuse ;  /* 0x000000381c1c7220 */ /* 0x080fe20000400000 */
[----:B------:R-:W-:Y:S01]  /*3db0*/  F2FP.BF16.F32.PACK_AB R25, RZ, R25 ;  /* 0x00000019ff19723e */ /* 0x000fe200000010ff */
[-C--:B------:R-:W-:Y:S01]  /*3dc0*/  FMUL R29, R29, R56.reuse ;  /* 0x000000381d1d7220 */ /* 0x080fe20000400000 */
[----:B------:R-:W-:Y:S01]  /*3dd0*/  ISETP.GT.AND P2, PT, R0, 0x8, P2 ;  /* 0x000000080000780c */ /* 0x000fe20001744270 */
[----:B------:R-:W-:Y:S01]  /*3de0*/  @P1 STG.E.U16 desc[UR36][R4.64], R24 ;  /* 0x0000001804001986 */ /* 0x000fe2000c101524 */
[----:B------:R-:W-:Y:S01]  /*3df0*/  ISETP.GT.AND P1, PT, R22, 0x8, PT ;  /* 0x000000081600780c */ /* 0x000fe20003f24270 */
[----:B------:R-:W-:Y:S01]  /*3e00*/  FMUL R30, R30, R56 ;  /* 0x000000381e1e7220 */ /* 0x000fe20000400000 */
[C---:B------:R-:W-:Y:S01]  /*3e10*/  SHF.L.U64.HI R3, R62.reuse, 0x1, R63 ;  /* 0x000000013e037819 */ /* 0x040fe2000001023f */
[----:B------:R-:W-:Y:S01]  /*3e20*/  @P0 STG.E.U16 desc[UR36][R4.64+0x2], R25 ;  /* 0x0000021904000986 */ /* 0x000fe2000c101524 */
[----:B------:R-:W-:Y:S01]  /*3e30*/  LEA R6, P5, R62, R4, 0x1 ;  /* 0x000000043e067211 */ /* 0x000fe200078a08ff */
[-C--:B------:R-:W-:Y:S01]  /*3e40*/  FMUL R31, R31, R56.reuse ;  /* 0x000000381f1f7220 */ /* 0x080fe20000400000 */
[----:B------:R-:W-:Y:S01]  /*3e50*/  ISETP.GT.AND P3, PT, R0, 0x8, P3 ;  /* 0x000000080000780c */ /* 0x000fe20001f64270 */
[-C--:B------:R-:W-:Y:S01]  /*3e60*/  FMUL R32, R32, R56.reuse ;  /* 0x0000003820207220 */ /* 0x080fe20000400000 */
[----:B------:R-:W-:Y:S01]  /*3e70*/  ISETP.GT.AND P0, PT, R22, 0x9, PT ;  /* 0x000000091600780c */ /* 0x000fe20003f04270 */
[----:B------:R-:W-:Y:S01]  /*3e80*/  IMAD.X R7, R3, 0x1, R5, P5 ;  /* 0x0000000103077824 */ /* 0x000fe200028e0605 */
[----:B------:R-:W-:Y:S01]  /*3e90*/  ISETP.GT.AND P4, PT, R0, RZ, P1 ;  /* 0x000000ff0000720c */ /* 0x000fe20000f84270 */
[----:B------:R-:W-:Y:S01]  /*3ea0*/  FMUL R33, R33, R56 ;  /* 0x0000003821217220 */ /* 0x000fe20000400000 */
[----:B------:R-:W-:Y:S01]  /*3eb0*/  F2FP.BF16.F32.PACK_AB R26, RZ, R26 ;  /* 0x0000001aff1a723e */ /* 0x000fe200000010ff */
[-C--:B------:R-:W-:Y:S01]  /*3ec0*/  FMUL R34, R34, R56.reuse ;  /* 0x0000003822227220 */ /* 0x080fe20000400000 */
[----:B------:R-:W-:Y:S01]  /*3ed0*/  ISETP.GT.AND P5, PT, R0, RZ, P0 ;  /* 0x000000ff0000720c */ /* 0x000fe200007a4270 */
[----:B------:R-:W-:Y:S01]  /*3ee0*/  FMUL R35, R35, R56 ;  /* 0x0000003823237220 */ /* 0x000fe20000400000 */
[----:B------:R-:W-:Y:S01]  /*3ef0*/  F2FP.BF16.F32.PACK_AB R27, RZ, R27 ;  /* 0x0000001bff1b723e */ /* 0x000fe200000010ff */
[----:B------:R-:W-:Y:S01]  /*3f00*/  @P2 STG.E.U16 desc[UR36][R6.64], R26 ;  /* 0x0000001a06002986 */ /* 0x000fe2000c101524 */
[----:B------:R-:W-:Y:S01]  /*3f10*/  F2FP.BF16.F32.PACK_AB R28, RZ, R28 ;  /* 0x0000001cff1c723e */ /* 0x000fe200000010ff */
[-C--:B------:R-:W-:Y:S01]  /*3f20*/  FMUL R36, R36, R56.reuse ;  /* 0x0000003824247220 */ /* 0x080fe20000400000 */
[----:B------:R-:W-:Y:S01]  /*3f30*/  ISETP.GT.AND P2, PT, R0, 0x8, P1 ;  /* 0x000000080000780c */ /* 0x000fe20000f44270 */
[----:B------:R-:W-:Y:S01]  /*3f40*/  @P3 STG.E.U16 desc[UR36][R6.64+0x2], R27 ;  /* 0x0000021b06003986 */ /* 0x000fe2000c101524 */
[----:B------:R-:W-:Y:S01]  /*3f50*/  ISETP.GT.AND P1, PT, R22, 0x10, PT ;  /* 0x000000101600780c */ /* 0x000fe20003f24270 */
[-C--:B------:R-:W-:Y:S01]  /*3f60*/  FMUL R37, R37, R56.reuse ;  /* 0x0000003825257220 */ /* 0x080fe20000400000 */
[----:B------:R-:W-:Y:S01]  /*3f70*/  F2FP.BF16.F32.PACK_AB R29, RZ, R29 ;  /* 0x0000001dff1d723e */ /* 0x000fe200000010ff */
[----:B------:R-:W-:Y:S01]  /*3f80*/  @P4 STG.E.U16 desc[UR36][R4.64+0x10], R28 ;  /* 0x0000101c04004986 */ /* 0x000fe2000c101524 */
[----:B------:R-:W-:Y:S01]  /*3f90*/  ISETP.GT.AND P3, PT, R0, 0x8, P0 ;  /* 0x000000080000780c */ /* 0x000fe20000764270 */
[-C--:B------:R-:W-:Y:S01]  /*3fa0*/  FMUL R38, R38, R56.reuse ;  /* 0x0000003826267220 */ /* 0x080fe20000400000 */
[----:B------:R-:W-:Y:S01]  /*3fb0*/  ISETP.GT.AND P0, PT, R22, 0x11, PT ;  /* 0x000000111600780c */ /* 0x000fe20003f04270 */
[----:B------:R-:W-:Y:S01]  /*3fc0*/  @P5 STG.E.U16 desc[UR36][R4.64+0x12], R29 ;  /* 0x0000121d04005986 */ /* 0x000fe2000c101524 */
        /* <DEDUP_REMOVED lines=40> */
[C---:B------:R-:W-:Y:S01]  /*4250*/  ISETP.GT.AND P4, PT, R0.reuse, RZ, P1 ;  /* 0x000000ff0000720c */ /* 0x040fe20000f84270 */
[-C--:B------:R-:W-:Y:S01]  /*4260*/  FMUL R51, R51, R56.reuse ;  /* 0x0000003833337220 */ /* 0x080fe20000400000 */
[----:B------:R-:W-:Y:S01]  /*4270*/  ISETP.GT.AND P5, PT, R0, RZ, P0 ;  /* 0x000000ff0000720c */ /* 0x000fe200007a4270 */
[----:B------:R-:W-:Y:S01]  /*4280*/  FMUL R52, R52, R56 ;  /* 0x0000003834347220 */ /* 0x000fe20000400000 */
[----:B------:R-:W-:Y:S01]  /*4290*/  F2FP.BF16.F32.PACK_AB R38, RZ, R38 ;  /* 0x00000026ff26723e */ /* 0x000fe200000010ff */
[-C--:B------:R-:W-:Y:S01]  /*42a0*/  FMUL R53, R53, R56.reuse ;  /* 0x0000003835357220 */ /* 0x080fe20000400000 */
[----:B------:R-:W-:Y:S01]  /*42b0*/  F2FP.BF16.F32.PACK_AB R39, RZ, R39 ;  /* 0x00000027ff27723e */ /* 0x000fe200000010ff */
[----:B------:R-:W-:Y:S01]  /*42c0*/  FMUL R54, R54, R56 ;  /* 0x0000003836367220 */ /* 0x000fe20000400000 */
[----:B------:R-:W-:Y:S01]  /*42d0*/  F2FP.BF16.F32.PACK_AB R40, RZ, R40 ;  /* 0x00000028ff28723e */ /* 0x000fe200000010ff */
[----:B------:R-:W-:Y:S01]  /*42e0*/  @P2 STG.E.U16 desc[UR36][R6.64+0x30], R38 ;  /* 0x0000302606002986 */ /* 0x000fe2000c101524 */
[----:B------:R-:W-:Y:S01]  /*42f0*/  F2FP.BF16.F32.PACK_AB R41, RZ, R41 ;  /* 0x00000029ff29723e */ /* 0x000fe200000010ff */
[----:B------:R-:W-:Y:S01]  /*4300*/  FMUL R55, R55, R56 ;  /* 0x0000003837377220 */ /* 0x000fe20000400000 */
[C---:B------:R-:W-:Y:S01]  /*4310*/  ISETP.GT.AND P1, PT, R0.reuse, 0x8, P1 ;  /* 0x000000080000780c */ /* 0x040fe20000f24270 */
[----:B------:R-:W-:Y:S01]  /*4320*/  @P3 STG.E.U16 desc[UR36][R6.64+0x32], R39 ;  /* 0x0000322706003986 */ /* 0x000fe2000c101524 */
[----:B------:R-:W-:-:S02]  /*4330*/  ISETP.GT.AND P2, PT, R0, 0x8, P0 ;  /* 0x000000080000780c */ /* 0x000fc40000744270 */
[----:B------:R-:W-:Y:S01]  /*4340*/  F2FP.BF16.F32.PACK_AB R42, RZ, R42 ;  /* 0x0000002aff2a723e */ /* 0x000fe200000010ff */
[----:B------:R-:W-:Y:S01]  /*4350*/  @P4 STG.E.U16 desc[UR36][R4.64+0x40], R40 ;  /* 0x0000402804004986 */ /* 0x000fe2000c101524 */
[C---:B------:R-:W-:Y:S02]  /*4360*/  ISETP.GT.AND P4, PT, R22.reuse, 0x28, PT ;  /* 0x000000281600780c */ /* 0x040fe40003f84270 */
[----:B------:R-:W-:Y:S01]  /*4370*/  ISETP.GT.AND P0, PT, R22, 0x29, PT ;  /* 0x000000291600780c */ /* 0x000fe20003f04270 */
[----:B------:R-:W-:Y:S01]  /*4380*/  @P5 STG.E.U16 desc[UR36][R4.64+0x42], R41 ;  /* 0x0000422904005986 */ /* 0x000fe2000c101524 */
[----:B------:R-:W-:Y:S02]  /*4390*/  ISETP.GT.AND P5, PT, R0, RZ, P4 ;  /* 0x000000ff0000720c */ /* 0x000fe400027a4270 */
[----:B------:R-:W-:Y:S01]  /*43a0*/  F2FP.BF16.F32.PACK_AB R43, RZ, R43 ;  /* 0x0000002bff2b723e */ /* 0x000fe200000010ff */
[----:B------:R-:W-:Y:S01]  /*43b0*/  @P1 STG.E.U16 desc[UR36][R6.64+0x40], R42 ;  /* 0x0000402a06001986 */ /* 0x000fe2000c101524 */
[----:B------:R-:W-:-:S02]  /*43c0*/  F2FP.BF16.F32.PACK_AB R44, RZ, R44 ;  /* 0x0000002cff2c723e */ /* 0x000fc400000010ff */
[C---:B------:R-:W-:Y:S01]  /*43d0*/  ISETP.GT.AND P3, PT, R0.reuse, RZ, P0 ;  /* 0x000000ff0000720c */ /* 0x040fe20000764270 */
[----:B------:R-:W-:Y:S01]  /*43e0*/  @P2 STG.E.U16 desc[UR36][R6.64+0x42], R43 ;  /* 0x0000422b06002986 */ /* 0x000fe2000c101524 */
[C---:B------:R-:W-:Y:S02]  /*43f0*/  ISETP.GT.AND P4, PT, R0.reuse, 0x8, P4 ;  /* 0x000000080000780c */ /* 0x040fe40002784270 */
[----:B------:R-:W-:Y:S02]  /*4400*/  F2FP.BF16.F32.PACK_AB R45, RZ, R45 ;  /* 0x0000002dff2d723e */ /* 0x000fe400000010ff */
[----:B------:R-:W-:Y:S01]  /*4410*/  F2FP.BF16.F32.PACK_AB R46, RZ, R46 ;  /* 0x0000002eff2e723e */ /* 0x000fe200000010ff */
[----:B------:R-:W-:Y:S01]  /*4420*/  @P5 STG.E.U16 desc[UR36][R4.64+0x50], R44 ;  /* 0x0000502c04005986 */ /* 0x000fe2000c101524 */
[----:B------:R-:W-:Y:S02]  /*4430*/  ISETP.GT.AND P5, PT, R0, 0x8, P0 ;  /* 0x000000080000780c */ /* 0x000fe400007a4270 */
[----:B------:R-:W-:-:S02]  /*4440*/  F2FP.BF16.F32.PACK_AB R47, RZ, R47 ;  /* 0x0000002fff2f723e */ /* 0x000fc400000010ff */
[C---:B------:R-:W-:Y:S01]  /*4450*/  ISETP.GT.AND P2, PT, R22.reuse, 0x31, PT ;  /* 0x000000311600780c */ /* 0x040fe20003f44270 */
[----:B------:R-:W-:Y:S01]  /*4460*/  @P3 STG.E.U16 desc[UR36][R4.64+0x52], R45 ;  /* 0x0000522d04003986 */ /* 0x000fe2000c101524 */
[----:B------:R-:W-:Y:S02]  /*4470*/  ISETP.GT.AND P3, PT, R22, 0x30, PT ;  /* 0x000000301600780c */ /* 0x000fe40003f64270 */
[----:B------:R-:W-:Y:S01]  /*4480*/  F2FP.BF16.F32.PACK_AB R48, RZ, R48 ;  /* 0x00000030ff30723e */ /* 0x000fe200000010ff */
[----:B------:R-:W-:Y:S01]  /*4490*/  @P4 STG.E.U16 desc[UR36][R6.64+0x50], R46 ;  /* 0x0000502e06004986 */ /* 0x000fe2000c101524 */
[C---:B------:R-:W-:Y:S02]  /*44a0*/  ISETP.GT.AND P4, PT, R0.reuse, RZ, P2 ;  /* 0x000000ff0000720c */ /* 0x040fe40001784270 */
[----:B------:R-:W-:Y:S01]  /*44b0*/  F2FP.BF16.F32.PACK_AB R49, RZ, R49 ;  /* 0x00000031ff31723e */ /* 0x000fe200000010ff */
[----:B------:R-:W-:Y:S01]  /*44c0*/  @P5 STG.E.U16 desc[UR36][R6.64+0x52], R47 ;  /* 0x0000522f06005986 */ /* 0x000fe2000c101524 */
[----:B------:R-:W-:-:S02]  /*44d0*/  ISETP.GT.AND P5, PT, R0, RZ, P3 ;  /* 0x000000ff0000720c */ /* 0x000fc40001fa4270 */
[C---:B------:R-:W-:Y:S02]  /*44e0*/  ISETP.GT.AND P1, PT, R22.reuse, 0x38, PT ;  /* 0x000000381600780c */ /* 0x040fe40003f24270 */
[----:B------:R-:W-:Y:S02]  /*44f0*/  ISETP.GT.AND P0, PT, R22, 0x39, PT ;  /* 0x000000391600780c */ /* 0x000fe40003f04270 */
[C---:B------:R-:W-:Y:S02]  /*4500*/  ISETP.GT.AND P3, PT, R0.reuse, 0x8, P3 ;  /* 0x000000080000780c */ /* 0x040fe40001f64270 */
[C---:B------:R-:W-:Y:S02]  /*4510*/  ISETP.GT.AND P2, PT, R0.reuse, 0x8, P2 ;  /* 0x000000080000780c */ /* 0x040fe40001744270 */
[----:B------:R-:W-:Y:S02]  /*4520*/  F2FP.BF16.F32.PACK_AB R50, RZ, R50 ;  /* 0x00000032ff32723e */ /* 0x000fe400000010ff */
[----:B------:R-:W-:Y:S01]  /*4530*/  F2FP.BF16.F32.PACK_AB R51, RZ, R51 ;  /* 0x00000033ff33723e */ /* 0x000fe200000010ff */
[----:B------:R-:W-:Y:S01]  /*4540*/  @P5 STG.E.U16 desc[UR36][R4.64+0x60], R48 ;  /* 0x0000603004005986 */ /* 0x000fe2000c101524 */
[----:B------:R-:W-:-:S02]  /*4550*/  ISETP.GT.AND P5, PT, R0, RZ, P0 ;  /* 0x000000ff0000720c */ /* 0x000fc400007a4270 */
[C---:B------:R-:W-:Y:S01]  /*4560*/  ISETP.GT.AND P0, PT, R0.reuse, 0x8, P0 ;  /* 0x000000080000780c */ /* 0x040fe20000704270 */
[----:B------:R-:W-:Y:S01]  /*4570*/  @P4 STG.E.U16 desc[UR36][R4.64+0x62], R49 ;  /* 0x0000623104004986 */ /* 0x000fe2000c101524 */
[C---:B------:R-:W-:Y:S02]  /*4580*/  ISETP.GT.AND P4, PT, R0.reuse, RZ, P1 ;  /* 0x000000ff0000720c */ /* 0x040fe40000f84270 */
[----:B------:R-:W-:Y:S01]  /*4590*/  ISETP.GT.AND P1, PT, R0, 0x8, P1 ;  /* 0x000000080000780c */ /* 0x000fe20000f24270 */
[----:B------:R-:W-:Y:S01]  /*45a0*/  @P3 STG.E.U16 desc[UR36][R6.64+0x60], R50 ;  /* 0x0000603206003986 */ /* 0x000fe2000c101524 */
[----:B------:R-:W-:Y:S02]  /*45b0*/  F2FP.BF16.F32.PACK_AB R52, RZ, R52 ;  /* 0x00000034ff34723e */ /* 0x000fe400000010ff */
[----:B------:R-:W-:Y:S01]  /*45c0*/  F2FP.BF16.F32.PACK_AB R53, RZ, R53 ;  /* 0x00000035ff35723e */ /* 0x000fe200000010ff */
[----:B------:R-:W-:Y:S01]  /*45d0*/  @P2 STG.E.U16 desc[UR36][R6.64+0x62], R51 ;  /* 0x0000623306002986 */ /* 0x000fe2000c101524 */
[----:B------:R-:W-:-:S02]  /*45e0*/  F2FP.BF16.F32.PACK_AB R54, RZ, R54 ;  /* 0x00000036ff36723e */ /* 0x000fc400000010ff */
[----:B------:R-:W-:-:S03]  /*45f0*/  F2FP.BF16.F32.PACK_AB R55, RZ, R55 ;  /* 0x00000037ff37723e */ /* 0x000fc600000010ff */
[----:B------:R-:W-:Y:S04]  /*4600*/  @P4 STG.E.U16 desc[UR36][R4.64+0x70], R52 ;  /* 0x0000703404004986 */ /* 0x000fe8000c101524 */
[----:B------:R0:W-:Y:S02]  /*4610*/  @P5 STG.E.U16 desc[UR36][R4.64+0x72], R53 ;  /* 0x0000723504005986 */ /* 0x0001e4000c101524 */
[----:B0-----:R-:W-:Y:S02]  /*4620*/  @P1 IMAD.MOV.U32 R4, RZ, RZ, R6 ;  /* 0x000000ffff041224 */ /* 0x001fe400078e0006 */
[----:B------:R-:W-:-:S05]  /*4630*/  @P1 IMAD.MOV.U32 R5, RZ, RZ, R7 ;  /* 0x000000ffff051224 */ /* 0x000fca00078e0007 */
[----:B------:R0:W-:Y:S04]  /*4640*/  @P1 STG.E.U16 desc[UR36][R4.64+0x70], R54 ;  /* 0x0000703604001986 */ /* 0x0001e8000c101524 */
[----:B------:R0:W-:Y:S02]  /*4650*/  @P0 STG.E.U16 desc[UR36][R6.64+0x72], R55 ;  /* 0x0000723706000986 */ /* 0x0001e4000c101524 */
.L_x_94:
[----:B------:R-:W-:Y:S05]  /*4660*/  BSYNC B0 ;  /* 0x0000000000007941 */ /* 0x000fea0003800000 */
.L_x_32:
[----:B0-----:R-:W2:Y:S01]  /*4670*/  LDL.64 R4, [R1] ;  /* 0x0000000001047983 */ /* 0x001ea20000100a00 */
[----:B------:R-:W-:Y:S01]  /*4680*/  ULDC.64 UR4, c[0x0][0x650] ;  /* 0x0001940000047ab9 */ /* 0x000fe20000000a00 */
[----:B------:R-:W-:Y:S02]  /*4690*/  IMAD.U32 R0, RZ, RZ, UR44 ;  /* 0x0000002cff007e24 */ /* 0x000fe4000f8e00ff */
[----:B------:R-:W-:Y:S02]  /*46a0*/  IMAD.MOV.U32 R22, RZ, RZ, -0x1 ;  /* 0xffffffffff167424 */ /* 0x000fe400078e00ff */
[----:B------:R0:W-:Y:S01]  /*46b0*/  SYNCS.ARRIVE.TRANS64.A1T0 RZ, [R0+UR48], RZ ;  /* 0x000000ff00ff79a7 */ /* 0x0001e20008100030 */
[----:B-----5:R-:W-:Y:S02]  /*46c0*/  IMAD.MOV.U32 R18, RZ, RZ, -0x1 ;  /* 0xffffffffff127424 */ /* 0x020fe400078e00ff */
[----:B------:R-:W-:Y:S01]  /*46d0*/  IMAD.MOV.U32 R19, RZ, RZ, -0x1 ;  /* 0xffffffffff137424 */ /* 0x000fe200078e00ff */
[----:B0-----:R-:W-:-:S02]  /*46e0*/  PRMT R0, RZ, 0x7610, R0 ;  /* 0x00007610ff007816 */ /* 0x001fc40000000000 */
[----:B--2---:R-:W-:-:S05]  /*46f0*/  LEA R16, P0, R4, R16, 0x1 ;  /* 0x0000001004107211 */ /* 0x004fca00078008ff */
[----:B------:R-:W-:Y:S01]  /*4700*/  IMAD.X R17, R66, 0x1, R17, P0 ;  /* 0x0000000142117824 */ /* 0x000fe200000e0611 */
[----:B------:R-:W-:-:S04]  /*4710*/  ISETP.GE.U32.AND P0, PT, R16, UR4, PT ;  /* 0x0000000410007c0c */ /* 0x000fc8000bf06070 */
[----:B------:R-:W-:-:S13]  /*4720*/  ISETP.GE.U32.AND.EX P0, PT, R17, UR5, PT, P0 ;  /* 0x0000000511007c0c */ /* 0x000fda000bf06100 */
[----:B------:R-:W-:Y:S05]  /*4730*/  @P0 BRA `(.L_x_95) ;  /* 0x00000004004c0947 */ /* 0x000fea0003800000 */
[----:B------:R-:W0:Y:S01]  /*4740*/  LDC.64 R10, c[0x0][0x628] ;  /* 0x00018a00ff0a7b82 */ /* 0x000e220000000a00 */
[----:B------:R-:W2:Y:S01]  /*4750*/  S2R R12, SR_CTAID.X ;  /* 0x00000000000c7919 */ /* 0x000ea20000002500 */
[----:B-1-34-:R-:W-:Y:S02]  /*4760*/  IMAD.MOV.U32 R8, RZ, RZ, R16 ;  /* 0x000000ffff087224 */ /* 0x01afe400078e0010 */
[----:B------:R-:W-:Y:S01]  /*4770*/  IMAD.MOV.U32 R9, RZ, RZ, R17 ;  /* 0x000000ffff097224 */ /* 0x000fe200078e0011 */
[----:B------:R-:W1:Y:S03]  /*4780*/  S2R R18, SR_CTAID.Y ;  /* 0x0000000000127919 */ /* 0x000e660000002600 */
[----:B------:R-:W3:Y:S08]  /*4790*/  LDC R0, c[0x0][0x630] ;  /* 0x00018c00ff007b82 */ /* 0x000ef00000000800 */
[----:B------:R-:W4:Y:S01]  /*47a0*/  LDC.64 R14, c[0x0][0x620] ;  /* 0x00018800ff0e7b82 */ /* 0x000f220000000a00 */
[----:B0-----:R-:W-:-:S04]  /*47b0*/  ISETP.NE.U32.AND P0, PT, R10, RZ, PT ;  /* 0x000000ff0a00720c */ /* 0x001fc80003f05070 */
[----:B------:R-:W-:-:S13]  /*47c0*/  ISETP.NE.AND.EX P0, PT, R11, RZ, PT, P0 ;  /* 0x000000ff0b00720c */ /* 0x000fda0003f05300 */
[----:B-1234-:R-:W-:Y:S05]  /*47d0*/  @!P0 BRA `(.L_x_96) ;  /* 0x0000000000288947 */ /* 0x01efea0003800000 */
[----:B------:R-:W0:Y:S02]  /*47e0*/  LDC R3, c[0x0][0x634] ;  /* 0x00018d00ff037b82 */ /* 0x000e240000000800 */
[----:B0-----:R-:W-:-:S05]  /*47f0*/  IADD3 R3, P0, R16, R3, RZ ;  /* 0x0000000310037210 */ /* 0x001fca0007f1e0ff */
        /* <DEDUP_REMOVED lines=8> */
.L_x_96:
[-CC-:B------:R-:W-:Y:S01]  /*4880*/  SHF.R.U64 R19, R8, R0.reuse, R9.reuse ;  /* 0x0000000008137219 */ /* 0x180fe20000001209 */
[----:B------:R-:W0:Y:S01]  /*4890*/  LDC.64 R24, c[0x0][0x640] ;  /* 0x00019000ff187b82 */ /* 0x000e220000000a00 */
[----:B------:R-:W-:Y:S01]  /*48a0*/  SHF.R.U32.HI R0, RZ, R0, R9 ;  /* 0x00000000ff007219 */ /* 0x000fe20000011609 */
[----:B------:R-:W-:Y:S01]  /*48b0*/  ULDC UR4, c[0x0][0x150] ;  /* 0x0000540000047ab9 */ /* 0x000fe20000000800 */
[----:B------:R-:W-:Y:S02]  /*48c0*/  IADD3 R3, P0, RZ, -R19, RZ ;  /* 0x80000013ff037210 */ /* 0x000fe40007f1e0ff */
[----:B------:R-:W-:-:S03]  /*48d0*/  I2FP.F32.U32 R7, R12 ;  /* 0x0000000c00077245 */ /* 0x000fc60000201000 */
[----:B------:R-:W1:Y:S01]  /*48e0*/  LDC R6, c[0x0][0x618] ;  /* 0x00018600ff067b82 */ /* 0x000e620000000800 */
[----:B------:R-:W-:Y:S02]  /*48f0*/  IMAD.X R5, RZ, RZ, ~R0, P0 ;  /* 0x000000ffff057224 */ /* 0x000fe400000e0e00 */
[----:B------:R-:W-:Y:S01]  /*4900*/  FMUL R7, R7, UR4 ;  /* 0x0000000407077c20 */ /* 0x000fe20008400000 */
[----:B------:R-:W-:Y:S01]  /*4910*/  ULDC UR4, c[0x0][0x154] ;  /* 0x0000550000047ab9 */ /* 0x000fe20000000800 */
[-C--:B------:R-:W-:Y:S02]  /*4920*/  IMAD R0, R5, R14.reuse, RZ ;  /* 0x0000000e05007224 */ /* 0x080fe400078e02ff */
[C---:B------:R-:W-:Y:S01]  /*4930*/  IMAD.WIDE.U32 R4, R3.reuse, R14, R16 ;  /* 0x0000000e03047225 */ /* 0x040fe200078e0010 */
[----:B------:R-:W2:Y:S01]  /*4940*/  LDC R8, c[0x0][0x608] ;  /* 0x00018200ff087b82 */ /* 0x000ea20000000800 */
[----:B------:R-:W3:Y:S02]  /*4950*/  F2I.U32.TRUNC.NTZ R7, R7 ;  /* 0x0000000700077305 */ /* 0x000ee4000020f000 */
[----:B------:R-:W-:Y:S01]  /*4960*/  IMAD R3, R3, R15, R0 ;  /* 0x0000000f03037224 */ /* 0x000fe200078e0200 */
[----:B------:R-:W-:-:S03]  /*4970*/  I2FP.F32.U32 R0, R18 ;  /* 0x0000001200007245 */ /* 0x000fc60000201000 */
[----:B------:R-:W-:Y:S01]  /*4980*/  IMAD.IADD R3, R5, 0x1, R3 ;  /* 0x0000000105037824 */ /* 0x000fe200078e0203 */
[----:B------:R-:W4:Y:S01]  /*4990*/  LDC R11, c[0x0][0x658] ;  /* 0x00019600ff0b7b82 */ /* 0x000f220000000800 */
[----:B0-----:R-:W-:-:S04]  /*49a0*/  ISETP.NE.U32.AND P0, PT, R24, RZ, PT ;  /* 0x000000ff1800720c */ /* 0x001fc80003f05070 */
[----:B------:R-:W-:-:S03]  /*49b0*/  ISETP.NE.AND.EX P0, PT, R25, RZ, PT, P0 ;  /* 0x000000ff1900720c */ /* 0x000fc60003f05300 */
[----:B------:R-:W0:Y:S01]  /*49c0*/  LDC R9, c[0x0][0x144] ;  /* 0x00005100ff097b82 */ /* 0x000e220000000800 */
[-C--:B-1----:R-:W-:Y:S01]  /*49d0*/  SHF.R.U64 R10, R4, R6.reuse, R3 ;  /* 0x00000006040a7219 */ /* 0x082fe20000001203 */
[----:B---3--:R-:W-:Y:S01]  /*49e0*/  IMAD.MOV R7, RZ, RZ, -R7 ;  /* 0x000000ffff077224 */ /* 0x008fe200078e0a07 */
[----:B------:R-:W-:Y:S01]  /*49f0*/  SHF.R.U32.HI R3, RZ, R6, R3 ;  /* 0x00000006ff037219 */ /* 0x000fe20000011603 */
[----:B------:R-:W-:-:S04]  /*4a00*/  FMUL R6, R0, UR4 ;  /* 0x0000000400067c20 */ /* 0x000fc80008400000 */
[----:B------:R-:W1:Y:S01]  /*4a10*/  LDC R21, c[0x0][0x148] ;  /* 0x00005200ff157b82 */ /* 0x000e620000000800 */
[----:B------:R3:W0:Y:S01]  /*4a20*/  F2I.U32.TRUNC.NTZ R14, R6 ;  /* 0x00000006000e7305 */ /* 0x000622000020f000 */
[-CC-:B--2---:R-:W-:Y:S02]  /*4a30*/  SHF.R.U64 R13, R10, R8.reuse, R3.reuse ;  /* 0x000000080a0d7219 */ /* 0x184fe40000001203 */
[----:B------:R-:W-:-:S04]  /*4a40*/  SHF.R.U32.HI R0, RZ, R8, R3 ;  /* 0x00000008ff007219 */ /* 0x000fc80000011603 */
[----:B------:R-:W2:Y:S01]  /*4a50*/  LDC R20, c[0x0][0x648] ;  /* 0x00019200ff147b82 */ /* 0x000ea20000000800 */
[-CC-:B----4-:R-:W-:Y:S02]  /*4a60*/  SHF.R.U64 R15, R13, R11.reuse, R0.reuse ;  /* 0x0000000b0d0f7219 */ /* 0x190fe40000001200 */
[----:B------:R-:W-:-:S03]  /*4a70*/  SHF.R.U32.HI R5, RZ, R11, R0 ;  /* 0x0000000bff057219 */ /* 0x000fc60000011600 */
[----:B------:R-:W-:Y:S02]  /*4a80*/  IMAD.MOV.U32 R4, RZ, RZ, R15 ;  /* 0x000000ffff047224 */ /* 0x000fe400078e000f */
[----:B------:R-:W4:Y:S01]  /*4a90*/  LDC R26, c[0x0][0x638] ;  /* 0x00018e00ff1a7b82 */ /* 0x000f220000000800 */
[----:B0-----:R-:W-:-:S07]  /*4aa0*/  IMAD R22, R9, R7, R12 ;  /* 0x0000000709167224 */ /* 0x001fce00078e020c */
[----:B------:R-:W0:Y:S08]  /*4ab0*/  LDC R27, c[0x0][0x610] ;  /* 0x00018400ff1b7b82 */ /* 0x000e300000000800 */
[----:B------:R-:W0:Y:S01]  /*4ac0*/  LDC R28, c[0x0][0x600] ;  /* 0x00018000ff1c7b82 */ /* 0x000e220000000800 */
[----:B-123--:R-:W-:Y:S05]  /*4ad0*/  @!P0 BRA `(.L_x_97) ;  /* 0x0000000000288947 */ /* 0x00efea0003800000 */
[----:B------:R-:W1:Y:S02]  /*4ae0*/  LDC R0, c[0x0][0x64c] ;  /* 0x00019300ff007b82 */ /* 0x000e640000000800 */
[----:B-1----:R-:W-:-:S05]  /*4af0*/  IADD3 R3, P0, R15, R0, RZ ;  /* 0x000000000f037210 */ /* 0x002fca0007f1e0ff */
        /* <DEDUP_REMOVED lines=8> */
.L_x_97:
[----:B------:R-:W-:Y:S01]  /*4b80*/  ISETP.NE.AND P0, PT, R2, 0x1, PT ;  /* 0x000000010200780c */ /* 0x000fe20003f05270 */
[----:B------:R-:W-:Y:S01]  /*4b90*/  IMAD.MOV R14, RZ, RZ, -R14 ;  /* 0x000000ffff0e7224 */ /* 0x000fe200078e0a0e */
[----:B------:R-:W-:Y:S02]  /*4ba0*/  SHF.R.U64 R0, R4, R20, R5 ;  /* 0x0000001404007219 */ /* 0x000fe40000001205 */
[----:B------:R-:W-:Y:S02]  /*4bb0*/  LOP3.LUT R3, R13, R68, RZ, 0xc0, !PT ;  /* 0x000000440d037212 */ /* 0x000fe400078ec0ff */
[----:B------:R-:W-:Y:S01]  /*4bc0*/  LOP3.LUT R5, R10, R67, RZ, 0xc0, !PT ;  /* 0x000000430a057212 */ /* 0x000fe200078ec0ff */
[----:B------:R-:W-:Y:S02]  /*4bd0*/  IMAD.MOV R4, RZ, RZ, -R0 ;  /* 0x000000ffff047224 */ /* 0x000fe400078e0a00 */
[----:B------:R-:W-:Y:S02]  /*4be0*/  IMAD R3, R64, R0, R3 ;  /* 0x0000000040037224 */ /* 0x000fe400078e0203 */
[----:B----4-:R-:W-:-:S02]  /*4bf0*/  IMAD R0, R4, R26, R15 ;  /* 0x0000001a04007224 */ /* 0x010fc400078e020f */
[----:B------:R-:W-:Y:S02]  /*4c00*/  @P0 IMAD R22, R21, R14, R18 ;  /* 0x0000000e15160224 */ /* 0x000fe400078e0212 */
[----:B------:R-:W-:Y:S02]  /*4c10*/  IMAD.MOV.U32 R4, RZ, RZ, 0x1 ;  /* 0x00000001ff047424 */ /* 0x000fe400078e00ff */
[----:B0-----:R-:W-:Y:S02]  /*4c20*/  IMAD R22, R3, R27, R22 ;  /* 0x0000001b03167224 */ /* 0x001fe400078e0216 */
[----:B------:R-:W-:Y:S01]  /*4c30*/  IMAD R3, R0, R28, R5 ;  /* 0x0000001c00037224 */ /* 0x000fe200078e0205 */
[----:B------:R-:W-:-:S04]  /*4c40*/  PRMT R0, R4, 0x7610, R0 ;  /* 0x0000761004007816 */ /* 0x000fc80000000000 */
[----:B------:R-:W-:Y:S02]  /*4c50*/  SEL R18, R3, R22, !P0 ;  /* 0x0000001603127207 */ /* 0x000fe40004000000 */
[----:B------:R-:W-:-:S07]  /*4c60*/  SEL R22, R22, R3, !P0 ;  /* 0x0000000316167207 */ /* 0x000fce0004000000 */
.L_x_95:
[----:B------:R-:W-:Y:S01]  /*4c70*/  LOP3.LUT P0, RZ, R0, 0xff, RZ, 0xc0, !PT ;  /* 0x000000ff00ff7812 */ /* 0x000fe2000780c0ff */
[----:B------:R-:W-:Y:S01]  /*4c80*/  UIMAD.WIDE.U32 UR4, UR38, -0x55555555, URZ ;  /* 0xaaaaaaab260478a5 */ /* 0x000fe2000f8e003f */
[----:B------:R-:W-:-:S03]  /*4c90*/  LOP3.LUT R73, R73, 0x1, RZ, 0x3c, !PT ;  /* 0x0000000149497812 */ /* 0x000fc600078e3cff */
[----:B------:R-:W-:-:S04]  /*4ca0*/  USHF.R.U32.HI UR4, URZ, 0x2, UR5 ;  /* 0x000000023f047899 */ /* 0x000fc80008011605 */
[----:B------:R-:W-:-:S04]  /*4cb0*/  UIMAD UR38, UR4, -0x6, UR38 ;  /* 0xfffffffa042678a4 */ /* 0x000fc8000f8e0226 */
[----:B------:R-:W-:Y:S08]  /*4cc0*/  @P0 BRA `(.L_x_98) ;  /* 0xffffffc800440947 */ /* 0x000ff0000383ffff */
[----:B------:R-:W-:Y:S05]  /*4cd0*/  EXIT ;  /* 0x000000000000794d */ /* 0x000fea0003800000 */
.L_x_13:
[----:B------:R-:W-:-:S08]  /*4ce0*/  ISETP.NE.AND P0, PT, R14, RZ, PT ;  /* 0x000000ff0e00720c */ /* 0x000fd00003f05270 */
[----:B0-----:R-:W0:-:S00]  /*4cf0*/  USETMAXREG.DEALLOC.CTAPOOL 0x28 ;  /* 0x00000028000079c8 */ /* 0x001e0000080e0500 */
[----:B------:R-:W-:Y:S05]  /*4d00*/  @P0 EXIT ;  /* 0x000000000000094d */ /* 0x000fea0003800000 */
[----:B0-----:R-:W-:Y:S01]  /*4d10*/  LOP3.LUT P0, RZ, R3, 0xff, RZ, 0xc0, !PT ;  /* 0x000000ff03ff7812 */ /* 0x001fe2000780c0ff */
[----:B------:R-:W-:Y:S02]  /*4d20*/  IMAD.MOV.U32 R3, RZ, RZ, 0x1 ;  /* 0x00000001ff037424 */ /* 0x000fe400078e00ff */
[----:B------:R-:W-:-:S10]  /*4d30*/  IMAD.MOV.U32 R8, RZ, RZ, RZ ;  /* 0x000000ffff087224 */ /* 0x000fd400078e00ff */
[----:B------:R-:W-:Y:S05]  /*4d40*/  @!P0 BRA `(.L_x_99) ;  /* 0x0000000c00348947 */ /* 0x000fea0003800000 */
[----:B------:R-:W-:Y:S01]  /*4d50*/  LOP3.LUT P0, RZ, R4, 0x1f, RZ, 0xc0, !PT ;  /* 0x0000001f04ff7812 */ /* 0x000fe2000780c0ff */
[----:B------:R-:W-:Y:S01]  /*4d60*/  ULDC UR5, c[0x0][0x658] ;  /* 0x0001960000057ab9 */ /* 0x000fe20000000800 */
[----:B------:R-:W-:Y:S01]  /*4d70*/  UMOV UR6, 0xffffffff ;  /* 0xffffffff00067882 */ /* 0x000fe20000000000 */
[----:B------:R-:W-:Y:S01]  /*4d80*/  BSSY B0, `(.L_x_99) ;  /* 0x00000c9000007945 */ /* 0x000fe20003800000 */
[----:B------:R-:W-:Y:S01]  /*4d90*/  USHF.L.U32 UR6, UR6, UR5, URZ ;  /* 0x0000000506067299 */ /* 0x000fe2000800063f */
[C---:B------:R-:W-:Y:S01]  /*4da0*/  ISETP.NE.AND P2, PT, R5.reuse, RZ, PT ;  /* 0x000000ff0500720c */ /* 0x040fe20003f45270 */
[----:B------:R-:W-:Y:S01]  /*4db0*/  UMOV UR7, 0x1 ;  /* 0x0000000100077882 */ /* 0x000fe20000000000 */
[----:B------:R-:W-:Y:S01]  /*4dc0*/  ISETP.NE.OR P0, PT, R5, RZ, !P0 ;  /* 0x000000ff0500720c */ /* 0x000fe20004705670 */
[----:B------:R-:W-:Y:S01]  /*4dd0*/  IMAD.MOV.U32 R10, RZ, RZ, 0x1 ;  /* 0x00000001ff0a7424 */ /* 0x000fe200078e00ff */
[----:B------:R-:W-:Y:S01]  /*4de0*/  LOP3.LUT R9, R23, 0x2, RZ, 0xfc, !PT ;  /* 0x0000000217097812 */ /* 0x000fe200078efcff */
[----:B------:R-:W-:Y:S01]  /*4df0*/  IMAD.MOV.U32 R3, RZ, RZ, 0x1 ;  /* 0x00000001ff037424 */ /* 0x000fe200078e00ff */
[----:B------:R-:W-:Y:S01]  /*4e00*/  ULDC UR4, c[0x0][0x600] ;  /* 0x0001800000047ab9 */ /* 0x000fe20000000800 */
[----:B------:R-:W-:Y:S01]  /*4e10*/  IMAD.MOV.U32 R8, RZ, RZ, RZ ;  /* 0x000000ffff087224 */ /* 0x000fe200078e00ff */
[----:B------:R-:W-:-:S02]  /*4e20*/  USHF.L.U32 UR13, UR7, UR5, URZ ;  /* 0x00000005070d7299 */ /* 0x000fc4000800063f */
[----:B------:R-:W-:Y:S02]  /*4e30*/  UIADD3 UR21, UR40, 0x1, URZ ;  /* 0x0000000128157890 */ /* 0x000fe4000fffe03f */
[----:B------:R-:W-:Y:S02]  /*4e40*/  UIADD3 UR4, UR4, -0x1, URZ ;  /* 0xffffffff04047890 */ /* 0x000fe4000fffe03f */
[----:B------:R-:W-:Y:S01]  /*4e50*/  ULOP3.LUT UR5, URZ, UR6, URZ, 0x33, !UPT ;  /* 0x000000063f057292 */ /* 0x000fe2000f8e333f */
[----:B------:R-:W-:-:S11]  /*4e60*/  ULDC.64 UR22, c[0x0][0x198] ;  /* 0x0000660000167ab9 */ /* 0x000fd60000000a00 */
.L_x_111:
[----:B------:R-:W-:-:S03]  /*4e70*/  UMOV UR6, 0xffffffff ;  /* 0xffffffff00067882 */ /* 0x000fc60000000000 */
[----:B------:R-:W-:Y:S05]  /*4e80*/  BRA.DIV UR6, `(.L_x_100) ;  /* 0x0000001206487947 */ /* 0x000fea000b800000 */
[----:B------:R-:W-:-:S13]  /*4e90*/  ELECT P6, URZ, PT ;  /* 0x00000000003f782f */ /* 0x000fda00038c0000 */
.L_x_126:
[----:B------:R-:W0:Y:S01]  /*4ea0*/  LDC R4, c[0x0][0x28c] ;  /* 0x0000a300ff047b82 */ /* 0x000e220000000800 */
[----:B------:R-:W-:Y:S01]  /*4eb0*/  BSSY B1, `(.L_x_101) ;  /* 0x0000041000017945 */ /* 0x000fe20003800000 */
[----:B0-----:R-:W-:-:S13]  /*4ec0*/  ISETP.LT.OR P6, PT, R4, 0x1, !P6 ;  /* 0x000000010400780c */ /* 0x001fda00077c1670 */
[----:B------:R-:W-:Y:S05]  /*4ed0*/  @P6 BRA `(.L_x_102) ;  /* 0x0000000000f86947 */ /* 0x000fea0003800000 */
[----:B------:R-:W-:Y:S02]  /*4ee0*/  IMAD.SHL.U32 R22, R22, 0x40, RZ ;  /* 0x0000004016167824 */ /* 0x000fe400078e00ff */
[----:B------:R-:W-:Y:S02]  /*4ef0*/  IMAD.SHL.U32 R18, R18, 0x40, RZ ;  /* 0x0000004012127824 */ /* 0x000fe400078e00ff */
[----:B------:R-:W-:Y:S02]  /*4f00*/  IMAD.MOV.U32 R13, RZ, RZ, RZ ;  /* 0x000000ffff0d7224 */ /* 0x000fe400078e00ff */
[----:B------:R-:W-:Y:S02]  /*4f10*/  IMAD.U32 R14, RZ, RZ, UR21 ;  /* 0x00000015ff0e7e24 */ /* 0x000fe4000f8e00ff */
[----:B------:R-:W-:Y:S02]  /*4f20*/  IMAD.MOV.U32 R4, RZ, RZ, R3 ;  /* 0x000000ffff047224 */ /* 0x000fe400078e0003 */
[----:B------:R-:W-:-:S07]  /*4f30*/  IMAD.MOV.U32 R5, RZ, RZ, R8 ;  /* 0x000000ffff057224 */ /* 0x000fce00078e0008 */
.L_x_106:
[----:B------:R-:W0:Y:S01]  /*4f40*/  S2R R7, SR_CgaCtaId ;  /* 0x0000000000077919 */ /* 0x000e220000008800 */
[----:B------:R-:W-:-:S04]  /*4f50*/  MOV R6, 0x400 ;  /* 0x0000040000067802 */ /* 0x000fc80000000f00 */
[----:B0-----:R-:W-:Y:S02]  /*4f60*/  LEA R12, R7, R6, 0x18 ;  /* 0x00000006070c7211 */ /* 0x001fe400078ec0ff */
[----:B------:R-:W-:Y:S01]  /*4f70*/  SHF.L.U32 R6, R4, 0x1f, RZ ;  /* 0x0000001f04067819 */ /* 0x000fe200000006ff */
[----:B------:R-:W0:Y:S02]  /*4f80*/  @!P2 LDC R7, c[0x0][0x500] ;  /* 0x00014000ff07ab82 */ /* 0x000e240000000800 */
[----:B------:R-:W-:-:S04]  /*4f90*/  IMAD R11, R5, 0x8, R12 ;  /* 0x00000008050b7824 */ /* 0x000fc800078e020c */
[----:B------:R-:W1:Y:S02]  /*4fa0*/  SYNCS.PHASECHK.TRANS64.TRYWAIT P1, [R11+URZ+0x30], R6 ;  /* 0x000030060b0075a7 */ /* 0x000e64000802017f */
[----:B-1----:R-:W-:Y:S05]  /*4fb0*/  @!P1 BRA `(.L_x_103) ;  /* 0x00000010001c9947 */ /* 0x002fea0003800000 */
.L_x_127:
[----:B-1----:R-:W-:Y:S01]  /*4fc0*/  PRMT R6, R9, 0x9910, RZ ;  /* 0x0000991009067816 */ /* 0x002fe200000000ff */
[----:B0-----:R0:W-:Y:S03]  /*4fd0*/  @!P2 SYNCS.ARRIVE.TRANS64 RZ, [R11+URZ], R7 ;  /* 0x000000070bffa9a7 */ /* 0x0011e6000800003f */
[----:B------:R-:W-:-:S13]  /*4fe0*/  ISETP.NE.AND P1, PT, R6, 0x2, PT ;  /* 0x000000020600780c */ /* 0x000fda0003f25270 */
[----:B0-----:R-:W-:Y:S05]  /*4ff0*/  @P1 BRA `(.L_x_104) ;  /* 0x0000000000041947 */ /* 0x001fea0003800000 */
[----:B------:R-:W-:Y:S01]  /*5000*/  BPT.TRAP 0x1 ;  /* 0x000000040000795c */ /* 0x000fe20000300000 */
.L_x_104:
[----:B------:R-:W-:Y:S05]  /*5010*/  @P0 BRA `(.L_x_105) ;  /* 0x0000000000040947 */ /* 0x000fea0003800000 */
[----:B------:R-:W-:Y:S01]  /*5020*/  BPT.TRAP 0x1 ;  /* 0x000000040000795c */ /* 0x000fe20000300000 */
.L_x_105:
[----:B------:R-:W-:Y:S01]  /*5030*/  IMAD R12, R5, 0x4000, R12 ;  /* 0x00004000050c7824 */ /* 0x000fe200078e020c */
[----:B------:R-:W-:Y:S01]  /*5040*/  R2UR UR34, R13 ;  /* 0x000000000d2272ca */ /* 0x000fe200000e0000 */
[----:B------:R-:W-:Y:S01]  /*5050*/  VIADD R14, R14, 0xffffffff ;  /* 0xffffffff0e0e7836 */ /* 0x000fe20000000000 */
[----:B------:R-:W-:Y:S01]  /*5060*/  R2UR UR33, R11 ;  /* 0x000000000b2172ca */ /* 0x000fe200000e0000 */
[----:B------:R-:W-:Y:S01]  /*5070*/  UIADD3 UR6, UP0, UR22, 0xf0, URZ ;  /* 0x000000f016067890 */ /* 0x000fe2000ff1e03f */
[----:B------:R-:W-:Y:S01]  /*5080*/  R2UR UR8, R12 ;  /* 0x000000000c0872ca */ /* 0x000fe200000e0000 */
[----:B------:R-:W-:Y:S01]  /*5090*/  UIADD3 UR30, UP1, UR22, 0x1f0, URZ ;  /* 0x000001f0161e7890 */ /* 0x000fe2000ff3e03f */
[----:B------:R-:W-:Y:S01]  /*50a0*/  R2UR UR35, R22 ;  /* 0x00000000162372ca */ /* 0x000fe200000e0000 */
[----:B------:R-:W-:Y:S01]  /*50b0*/  UIADD3.X UR7, URZ, UR23, URZ, UP0, !UPT ;  /* 0x000000173f077290 */ /* 0x000fe200087fe43f */
[----:B------:R-:W-:Y:S01]  /*50c0*/  R2UR UR36, R19 ;  /* 0x00000000132472ca */ /* 0x000fe200000e0000 */
[----:B------:R-:W-:Y:S01]  /*50d0*/  UIADD3.X UR31, URZ, UR23, URZ, UP1, !UPT ;  /* 0x000000173f1f7290 */ /* 0x000fe20008ffe43f */
[----:B------:R-:W-:Y:S01]  /*50e0*/  R2UR UR19, R18 ;  /* 0x00000000121372ca */ /* 0x000fe200000e0000 */
[----:B------:R-:W-:Y:S01]  /*50f0*/  VIADD R5, R5, 0x1 ;  /* 0x0000000105057836 */ /* 0x000fe20000000000 */
[----:B------:R-:W-:Y:S01]  /*5100*/  ISETP.GT.AND P3, PT, R14, 0x1, PT ;  /* 0x000000010e00780c */ /* 0x000fe20003f64270 */
[----:B------:R-:W-:Y:S01]  /*5110*/  UIADD3 UR26, UR34, 0x40, URZ ;  /* 0x00000040221a7890 */ /* 0x000fe2000fffe03f */
[----:B------:R-:W-:Y:S01]  /*5120*/  VIADD R13, R13, 0x80 ;  /* 0x000000800d0d7836 */ /* 0x000fe20000000000 */
[----:B------:R-:W-:Y:S01]  /*5130*/  UMOV UR14, 0x0 ;  /* 0x00000000000e7882 */ /* 0x000fe20000000000 */
[----:B------:R-:W-:Y:S01]  /*5140*/  UMOV UR15, 0x10000000 ;  /* 0x10000000000f7882 */ /* 0x000fe20000000000 */
[----:B------:R-:W-:Y:S01]  /*5150*/  UIADD3 UR32, UR8, 0x180, URZ ;  /* 0x0000018008207890 */ /* 0x000fe2000fffe03f */
[----:B------:R-:W-:Y:S01]  /*5160*/  ISETP.NE.AND P1, PT, R5, 0x6, PT ;  /* 0x000000060500780c */ /* 0x000fe20003f25270 */
[----:B------:R-:W-:-:S02]  /*5170*/  UIADD3 UR24, UR8, 0x2180, URZ ;  /* 0x0000218008187890 */ /* 0x000fc4000fffe03f */
[----:B------:R-:W-:Y:S01]  /*5180*/  UIADD3 UR16, UR8, 0x18180, URZ ;  /* 0x0001818008107890 */ /* 0x000fe2000fffe03f */
[----:B------:R-:W-:Y:S01]  /*5190*/  SEL R7, RZ, 0x1, P1 ;  /* 0x00000001ff077807 */ /* 0x000fe20000800000 */
[----:B------:R-:W-:Y:S01]  /*51a0*/  UIADD3 UR8, UR8, 0x1a180, URZ ;  /* 0x0001a18008087890 */ /* 0x000fe2000fffe03f */
[----:B------:R-:W-:Y:S01]  /*51b0*/  SEL R5, R5, RZ, P1 ;  /* 0x000000ff05057207 */ /* 0x000fe20000800000 */
[----:B------:R-:W-:Y:S01]  /*51c0*/  UMOV UR25, UR33 ;  /* 0x0000002100197c82 */ /* 0x000fe20008000000 */
[----:B------:R-:W-:Y:S01]  /*51d0*/  UMOV UR27, UR35 ;  /* 0x00000023001b7c82 */ /* 0x000fe20008000000 */
[----:B------:R-:W-:Y:S01]  /*51e0*/  UMOV UR28, UR36 ;  /* 0x00000024001c7c82 */ /* 0x000fe20008000000 */
[----:B------:R-:W-:Y:S01]  /*51f0*/  UMOV UR17, UR33 ;  /* 0x0000002100117c82 */ /* 0x000fe20008000000 */
[----:B------:R-:W-:Y:S01]  /*5200*/  UMOV UR18, UR34 ;  /* 0x0000002200127c82 */ /* 0x000fe20008000000 */
[----:B------:R-:W-:Y:S01]  /*5210*/  UMOV UR20, UR36 ;  /* 0x0000002400147c82 */ /* 0x000fe20008000000 */
[----:B------:R0:W-:Y:S01]  /*5220*/  UTMALDG.3D [UR32], [UR6], desc[UR14] ;  /* 0x00000e20060075b4 */ /* 0x0001e20008011000 */
[----:B------:R-:W-:Y:S01]  /*5230*/  UMOV UR9, UR33 ;  /* 0x0000002100097c82 */ /* 0x000fe20008000000 */
[----:B------:R-:W-:Y:S01]  /*5240*/  UMOV UR11, UR19 ;  /* 0x00000013000b7c82 */ /* 0x000fe20008000000 */
[----:B------:R-:W-:Y:S01]  /*5250*/  UMOV UR12, UR36 ;  /* 0x00000024000c7c82 */ /* 0x000fe20008000000 */
[----:B------:R-:W-:Y:S01]  /*5260*/  UMOV UR10, UR26 ;  /* 0x0000001a000a7c82 */ /* 0x000fe20008000000 */
[----:B------:R-:W-:Y:S01]  /*5270*/  LOP3.LUT R4, R4, R7, RZ, 0x3c, !PT ;  /* 0x0000000704047212 */ /* 0x000fe200078e3cff */
[----:B------:R0:W-:Y:S01]  /*5280*/  UTMALDG.3D [UR24], [UR6], desc[UR14] ;  /* 0x00000e18060075b4 */ /* 0x0001e20008011000 */
[----:B------:R0:W-:Y:S01]  /*5290*/  UTMALDG.3D [UR16], [UR30], desc[UR14] ;  /* 0x00000e101e0075b4 */ /* 0x0001e20008011000 */
[----:B------:R0:W-:Y:S02]  /*52a0*/  UTMALDG.3D [UR8], [UR30], desc[UR14] ;  /* 0x00000e081e0075b4 */ /* 0x0001e40008011000 */
[----:B0-----:R-:W-:Y:S05]  /*52b0*/  @P3 BRA `(.L_x_106) ;  /* 0xfffffffc00203947 */ /* 0x001fea000383ffff */
.L_x_102:
[----:B------:R-:W-:Y:S05]  /*52c0*/  BSYNC B1 ;  /* 0x0000000000017941 */ /* 0x000fea0003800000 */
.L_x_101:
[----:B------:R-:W2:Y:S01]  /*52d0*/  LDL.64 R20, [R1] ;  /* 0x0000000001147983 */ /* 0x000ea20000100a00 */
[----:B------:R-:W-:Y:S01]  /*52e0*/  LOP3.LUT P4, RZ, R10, 0xff, RZ, 0xc0, !PT ;  /* 0x000000ff0aff7812 */ /* 0x000fe2000788c0ff */
[----:B------:R-:W-:Y:S01]  /*52f0*/  VIADD R7, R8, UR40 ;  /* 0x0000002808077c36 */ /* 0x000fe20008000000 */
[----:B------:R-:W-:Y:S01]  /*5300*/  ULDC.64 UR6, c[0x0][0x650] ;  /* 0x0001940000067ab9 */ /* 0x000fe20000000a00 */
[----:B------:R-:W-:Y:S01]  /*5310*/  IMAD.U32 R8, RZ, RZ, UR40 ;  /* 0x00000028ff087e24 */ /* 0x000fe2000f8e00ff */
[----:B------:R-:W-:Y:S01]  /*5320*/  UISETP.GE.U32.AND UP0, UPT, UR40, 0x6, UPT ;  /* 0x000000062800788c */ /* 0x000fe2000bf06070 */
[----:B------:R-:W-:Y:S01]  /*5330*/  BSSY B1, `(.L_x_107) ;  /* 0x000006b000017945 */ /* 0x000fe20003800000 */
[----:B------:R-:W-:Y:S01]  /*5340*/  ISETP.GT.U32.AND P1, PT, R7, 0x5, PT ;  /* 0x000000050700780c */ /* 0x000fe20003f24070 */
[----:B------:R-:W-:Y:S01]  /*5350*/  IMAD.MOV.U32 R22, RZ, RZ, -0x1 ;  /* 0xffffffffff167424 */ /* 0x000fe200078e00ff */
[----:B------:R-:W-:Y:S01]  /*5360*/  PRMT R10, RZ, 0x7610, R10 ;  /* 0x00007610ff0a7816 */ /* 0x000fe2000000000a */
[----:B------:R-:W-:Y:S01]  /*5370*/  IMAD.MOV.U32 R18, RZ, RZ, -0x1 ;  /* 0xffffffffff127424 */ /* 0x000fe200078e00ff */
[----:B------:R-:W-:Y:S01]  /*5380*/  ISETP.LT.U32.AND P1, PT, R8, 0x6, P1 ;  /* 0x000000060800780c */ /* 0x000fe20000f21070 */
[----:B------:R-:W-:Y:S01]  /*5390*/  IMAD.MOV.U32 R19, RZ, RZ, -0x1 ;  /* 0xffffffffff137424 */ /* 0x000fe200078e00ff */
[----:B------:R-:W-:Y:S01]  /*53a0*/  PLOP3.LUT P3, PT, PT, PT, UP0, 0x80, 0x0 ;  /* 0x000000000000781c */ /* 0x000fe20003f6f008 */
[----:B------:R-:W0:Y:S01]  /*53b0*/  @P4 S2R R5, SR_CgaCtaId ;  /* 0x0000000000054919 */ /* 0x000e220000008800 */
[----:B------:R-:W-:-:S04]  /*53c0*/  @P4 MOV R4, 0x400 ;  /* 0x0000040000044802 */ /* 0x000fc80000000f00 */
[----:B0-----:R-:W-:Y:S01]  /*53d0*/  @P4 LEA R6, R5, R4, 0x18 ;  /* 0x0000000405064211 */ /* 0x001fe200078ec0ff */
[----:B------:R-:W-:Y:S01]  /*53e0*/  IMAD.WIDE.U32 R4, R7, -0x55555555, RZ ;  /* 0xaaaaaaab07047825 */ /* 0x000fe200078e00ff */
[----:B------:R-:W-:Y:S02]  /*53f0*/  SEL R4, RZ, 0x1, !P1 ;  /* 0x00000001ff047807 */ /* 0x000fe40004800000 */
[----:B------:R0:W-:Y:S02]  /*5400*/  @P4 SYNCS.ARRIVE.TRANS64.A1T0 RZ, [R6+URZ+0x98], RZ ;  /* 0x000098ff06ff49a7 */ /* 0x0001e4000810003f */
[----:B------:R-:W-:Y:S02]  /*5410*/  LOP3.LUT R3, R3, R4, RZ, 0x3c, !PT ;  /* 0x0000000403037212 */ /* 0x000fe400078e3cff */
[----:B------:R-:W-:Y:S02]  /*5420*/  PRMT R4, RZ, 0x7610, R4 ;  /* 0x00007610ff047816 */ /* 0x000fe40000000004 */
[----:B0-----:R-:W-:-:S04]  /*5430*/  SHF.R.U32.HI R6, RZ, 0x2, R5 ;  /* 0x00000002ff067819 */ /* 0x001fc80000011605 */
[----:B------:R-:W-:Y:S01]  /*5440*/  @P3 LOP3.LUT R3, R3, 0x1, R6, 0x78, !PT ;  /* 0x0000000103033812 */ /* 0x000fe200078e7806 */
[----:B------:R-:W-:Y:S01]  /*5450*/  IMAD R8, R6, -0x6, R7 ;  /* 0xfffffffa06087824 */ /* 0x000fe200078e0207 */
[----:B--2---:R-:W-:-:S04]  /*5460*/  IADD3 R16, P4, R16, R20, RZ ;  /* 0x0000001410107210 */ /* 0x004fc80007f9e0ff */
[----:B------:R-:W-:Y:S01]  /*5470*/  ISETP.GE.U32.AND P1, PT, R16, UR6, PT ;  /* 0x0000000610007c0c */ /* 0x000fe2000bf26070 */
[----:B------:R-:W-:-:S05]  /*5480*/  IMAD.X R17, R17, 0x1, R0, P4 ;  /* 0x0000000111117824 */ /* 0x000fca00020e0600 */
[----:B------:R-:W-:-:S13]  /*5490*/  ISETP.GE.U32.AND.EX P1, PT, R17, UR7, PT, P1 ;  /* 0x0000000711007c0c */ /* 0x000fda000bf26110 */
[----:B------:R-:W-:Y:S05]  /*54a0*/  @P1 BRA `(.L_x_108) ;  /* 0x00000004004c1947 */ /* 0x000fea0003800000 */
[----:B------:R-:W0:Y:S01]  /*54b0*/  S2R R12, SR_CTAID.X ;  /* 0x00000000000c7919 */ /* 0x000e220000002500 */
[----:B------:R-:W-:Y:S01]  /*54c0*/  ULDC.64 UR6, c[0x0][0x628] ;  /* 0x00018a0000067ab9 */ /* 0x000fe20000000a00 */
[----:B------:R-:W1:Y:S01]  /*54d0*/  LDC R13, c[0x0][0x144] ;  /* 0x00005100ff0d7b82 */ /* 0x000e620000000800 */
[----:B------:R-:W-:Y:S01]  /*54e0*/  ISETP.NE.U32.AND P1, PT, RZ, UR6, PT ;  /* 0x00000006ff007c0c */ /* 0x000fe2000bf25070 */
[----:B------:R-:W2:Y:S01]  /*54f0*/  S2R R11, SR_CTAID.Y ;  /* 0x00000000000b7919 */ /* 0x000ea20000002600 */
[----:B------:R-:W-:Y:S01]  /*5500*/  ULDC UR8, c[0x0][0x150] ;  /* 0x0000540000087ab9 */ /* 0x000fe20000000800 */
[----:B------:R-:W-:Y:S01]  /*5510*/  ULDC UR9, c[0x0][0x630] ;  /* 0x00018c0000097ab9 */ /* 0x000fe20000000800 */
[----:B------:R-:W-:Y:S01]  /*5520*/  ISETP.NE.AND.EX P1, PT, RZ, UR7, PT, P1 ;  /* 0x00000007ff007c0c */ /* 0x000fe2000bf25310 */
[----:B------:R-:W-:Y:S01]  /*5530*/  IMAD.MOV.U32 R4, RZ, RZ, R16 ;  /* 0x000000ffff047224 */ /* 0x000fe200078e0010 */
[----:B0-----:R-:W-:-:S05]  /*5540*/  I2FP.F32.U32 R5, R12 ;  /* 0x0000000c00057245 */ /* 0x001fca0000201000 */
[----:B------:R-:W-:Y:S01]  /*5550*/  FMUL R14, R5, UR8 ;  /* 0x00000008050e7c20 */ /* 0x000fe20008400000 */
[----:B------:R-:W-:-:S05]  /*5560*/  IMAD.MOV.U32 R5, RZ, RZ, R17 ;  /* 0x000000ffff057224 */ /* 0x000fca00078e0011 */
[----:B--2---:R-:W-:Y:S05]  /*5570*/  @!P1 BRA `(.L_x_109) ;  /* 0x0000000000289947 */ /* 0x004fea0003800000 */
[----:B------:R-:W-:Y:S02]  /*5580*/  ULDC UR8, c[0x0][0x634] ;  /* 0x00018d0000087ab9 */ /* 0x000fe40000000800 */
[----:B------:R-:W-:-:S05]  /*5590*/  IADD3 R5, P1, R16, UR8, RZ ;  /* 0x0000000810057c10 */ /* 0x000fca000ff3e0ff */
[----:B------:R-:W-:-:S04]  /*55a0*/  IMAD.X R15, RZ, RZ, R17, P1 ;  /* 0x000000ffff0f7224 */ /* 0x000fc800008e0611 */
[----:B------:R-:W-:-:S04]  /*55b0*/  IMAD.WIDE.U32 R6, R15, UR6, RZ ;  /* 0x000000060f067c25 */ /* 0x000fc8000f8e00ff */
[----:B------:R-:W-:-:S04]  /*55c0*/  IMAD.WIDE.U32 R6, P1, R5, UR7, R6 ;  /* 0x0000000705067c25 */ /* 0x000fc8000f820006 */
[----:B------:R-:W-:-:S04]  /*55d0*/  IMAD.WIDE.U32 R4, R5, UR6, RZ ;  /* 0x0000000605047c25 */ /* 0x000fc8000f8e00ff */
[----:B------:R-:W-:Y:S01]  /*55e0*/  IMAD.MOV.U32 R4, RZ, RZ, R7 ;  /* 0x000000ffff047224 */ /* 0x000fe200078e0007 */
[----:B------:R-:W-:Y:S01]  /*55f0*/  IADD3 RZ, P3, R5, R6, RZ ;  /* 0x0000000605ff7210 */ /* 0x000fe20007f7e0ff */
[----:B------:R-:W-:-:S04]  /*5600*/  IMAD.X R5, RZ, RZ, RZ, P1 ;  /* 0x000000ffff057224 */ /* 0x000fc800008e06ff */
[----:B------:R-:W-:-:S08]  /*5610*/  IMAD.WIDE.U32.X R4, R15, UR7, R4, P3 ;  /* 0x000000070f047c25 */ /* 0x000fd000098e0404 */
.L_x_109:
[--C-:B------:R-:W-:Y:S01]  /*5620*/  SHF.R.U64 R19, R4, UR9, R5.reuse ;  /* 0x0000000904137c19 */ /* 0x100fe20008001205 */
[----:B------:R-:W0:Y:S01]  /*5630*/  F2I.U32.TRUNC.NTZ R14, R14 ;  /* 0x0000000e000e7305 */ /* 0x000e22000020f000 */
[----:B------:R-:W-:Y:S01]  /*5640*/  SHF.R.U32.HI R4, RZ, UR9, R5 ;  /* 0x00000009ff047c19 */ /* 0x000fe20008011605 */
[----:B------:R-:W-:Y:S01]  /*5650*/  ULDC.64 UR6, c[0x0][0x620] ;  /* 0x0001880000067ab9 */ /* 0x000fe20000000a00 */
[----:B------:R-:W-:Y:S01]  /*5660*/  IADD3 R7, P1, RZ, -R19, RZ ;  /* 0x80000013ff077210 */ /* 0x000fe20007f3e0ff */
[----:B------:R-:W-:Y:S01]  /*5670*/  ULDC.64 UR8, c[0x0][0x640] ;  /* 0x0001900000087ab9 */ /* 0x000fe20000000a00 */
[----:B------:R-:W2:Y:S03]  /*5680*/  LDC R18, c[0x0][0x148] ;  /* 0x00005200ff127b82 */ /* 0x000ea60000000800 */
[----:B------:R-:W-:Y:S01]  /*5690*/  IMAD.X R4, RZ, RZ, ~R4, P1 ;  /* 0x000000ffff047224 */ /* 0x000fe200008e0e04 */
[----:B------:R-:W-:-:S03]  /*56a0*/  ISETP.NE.U32.AND P1, PT, RZ, UR8, PT ;  /* 0x00000008ff007c0c */ /* 0x000fc6000bf25070 */
[----:B------:R-:W-:Y:S01]  /*56b0*/  IMAD R6, R4, UR6, RZ ;  /* 0x0000000604067c24 */ /* 0x000fe2000f8e02ff */
[----:B------:R-:W-:Y:S01]  /*56c0*/  ISETP.NE.AND.EX P1, PT, RZ, UR9, PT, P1 ;  /* 0x00000009ff007c0c */ /* 0x000fe2000bf25310 */
[----:B------:R-:W-:Y:S01]  /*56d0*/  IMAD.WIDE.U32 R4, R7, UR6, R16 ;  /* 0x0000000607047c25 */ /* 0x000fe2000f8e0010 */
[----:B------:R-:W-:-:S03]  /*56e0*/  ULDC UR6, c[0x0][0x618] ;  /* 0x0001860000067ab9 */ /* 0x000fc60000000800 */
[----:B------:R-:W-:Y:S01]  /*56f0*/  IMAD R7, R7, UR7, R6 ;  /* 0x0000000707077c24 */ /* 0x000fe2000f8e0206 */
[----:B------:R-:W-:Y:S01]  /*5700*/  ULDC UR7, c[0x0][0x154] ;  /* 0x0000550000077ab9 */ /* 0x000fe20000000800 */
[----:B0-----:R-:W-:Y:S02]  /*5710*/  IMAD.MOV R6, RZ, RZ, -R14 ;  /* 0x000000ffff067224 */ /* 0x001fe400078e0a0e */
[----:B------:R-:W-:Y:S02]  /*5720*/  IMAD.IADD R5, R5, 0x1, R7 ;  /* 0x0000000105057824 */ /* 0x000fe400078e0207 */
[----:B-1----:R-:W-:Y:S01]  /*5730*/  IMAD R12, R13, R6, R12 ;  /* 0x000000060d0c7224 */ /* 0x002fe200078e020c */
[----:B------:R-:W-:Y:S02]  /*5740*/  I2FP.F32.U32 R6, R11 ;  /* 0x0000000b00067245 */ /* 0x000fe40000201000 */
[--C-:B------:R-:W-:Y:S02]  /*5750*/  SHF.R.U64 R13, R4, UR6, R5.reuse ;  /* 0x00000006040d7c19 */ /* 0x100fe40008001205 */
[----:B------:R-:W-:Y:S01]  /*5760*/  SHF.R.U32.HI R4, RZ, UR6, R5 ;  /* 0x00000006ff047c19 */ /* 0x000fe20008011605 */
[----:B------:R-:W-:Y:S01]  /*5770*/  FMUL R6, R6, UR7 ;  /* 0x0000000706067c20 */ /* 0x000fe20008400000 */
[----:B------:R-:W-:-:S02]  /*5780*/  ULDC UR6, c[0x0][0x608] ;  /* 0x0001820000067ab9 */ /* 0x000fc40000000800 */
[--C-:B------:R-:W-:Y:S01]  /*5790*/  SHF.R.U64 R15, R13, UR6, R4.reuse ;  /* 0x000000060d0f7c19 */ /* 0x100fe20008001204 */
[----:B------:R0:W1:Y:S01]  /*57a0*/  F2I.U32.TRUNC.NTZ R20, R6 ;  /* 0x0000000600147305 */ /* 0x000062000020f000 */
[----:B------:R-:W-:Y:S01]  /*57b0*/  SHF.R.U32.HI R4, RZ, UR6, R4 ;  /* 0x00000006ff047c19 */ /* 0x000fe20008011604 */
[----:B------:R-:W-:-:S03]  /*57c0*/  ULDC UR6, c[0x0][0x658] ;  /* 0x0001960000067ab9 */ /* 0x000fc60000000800 */
[--C-:B------:R-:W-:Y:S02]  /*57d0*/  SHF.R.U64 R14, R15, UR6, R4.reuse ;  /* 0x000000060f0e7c19 */ /* 0x100fe40008001204 */
[----:B------:R-:W-:-:S03]  /*57e0*/  SHF.R.U32.HI R21, RZ, UR6, R4 ;  /* 0x00000006ff157c19 */ /* 0x000fc60008011604 */
[----:B------:R-:W-:Y:S02]  /*57f0*/  IMAD.MOV.U32 R4, RZ, RZ, R14 ;  /* 0x000000ffff047224 */ /* 0x000fe400078e000e */
[----:B------:R-:W-:Y:S01]  /*5800*/  IMAD.MOV.U32 R5, RZ, RZ, R21 ;  /* 0x000000ffff057224 */ /* 0x000fe200078e0015 */
[----:B0-----:R-:W-:Y:S06]  /*5810*/  @!P1 BRA `(.L_x_110) ;  /* 0x0000000000289947 */ /* 0x001fec0003800000 */
        /* <DEDUP_REMOVED lines=10> */
.L_x_110:
[----:B------:R-:W-:Y:S01]  /*58c0*/  ISETP.NE.AND P1, PT, R2, 0x1, PT ;  /* 0x000000010200780c */ /* 0x000fe20003f25270 */
[----:B------:R-:W-:Y:S01]  /*58d0*/  ULDC UR6, c[0x0][0x648] ;  /* 0x0001920000067ab9 */ /* 0x000fe20000000800 */
[----:B------:R-:W-:Y:S01]  /*58e0*/  LOP3.LUT R15, R15, UR5, RZ, 0xc0, !PT ;  /* 0x000000050f0f7c12 */ /* 0x000fe2000f8ec0ff */
[----:B-1----:R-:W-:Y:S01]  /*58f0*/  IMAD.MOV R20, RZ, RZ, -R20 ;  /* 0x000000ffff147224 */ /* 0x002fe200078e0a14 */
[----:B------:R-:W-:Y:S01]  /*5900*/  SHF.R.U64 R4, R4, UR6, R5 ;  /* 0x0000000604047c19 */ /* 0x000fe20008001205 */
[----:B------:R-:W-:Y:S01]  /*5910*/  ULDC UR6, c[0x0][0x638] ;  /* 0x00018e0000067ab9 */ /* 0x000fe20000000800 */
[----:B------:R-:W-:Y:S01]  /*5920*/  LOP3.LUT R13, R13, UR4, RZ, 0xc0, !PT ;  /* 0x000000040d0d7c12 */ /* 0x000fe2000f8ec0ff */
[----:B------:R-:W-:Y:S02]  /*5930*/  ULDC UR7, c[0x0][0x610] ;  /* 0x0001840000077ab9 */ /* 0x000fe40000000800 */
[----:B------:R-:W-:Y:S02]  /*5940*/  IMAD.MOV R5, RZ, RZ, -R4 ;  /* 0x000000ffff057224 */ /* 0x000fe400078e0a04 */
[----:B------:R-:W-:-:S02]  /*5950*/  IMAD R15, R4, UR13, R15 ;  /* 0x0000000d040f7c24 */ /* 0x000fc4000f8e020f */
[----:B--2---:R-:W-:Y:S02]  /*5960*/  @P1 IMAD R12, R18, R20, R11 ;  /* 0x00000014120c1224 */ /* 0x004fe400078e020b */
[----:B------:R-:W-:Y:S01]  /*5970*/  IMAD R14, R5, UR6, R14 ;  /* 0x00000006050e7c24 */ /* 0x000fe2000f8e020e */
[----:B------:R-:W-:Y:S01]  /*5980*/  ULDC UR6, c[0x0][0x600] ;  /* 0x0001800000067ab9 */ /* 0x000fe20000000800 */
[----:B------:R-:W-:Y:S02]  /*5990*/  IMAD R12, R15, UR7, R12 ;  /* 0x000000070f0c7c24 */ /* 0x000fe4000f8e020c */
[----:B------:R-:W-:Y:S02]  /*59a0*/  IMAD R5, R14, UR6, R13 ;  /* 0x000000060e057c24 */ /* 0x000fe4000f8e020d */
[----:B------:R-:W-:-:S03]  /*59b0*/  IMAD.MOV.U32 R4, RZ, RZ, 0x1 ;  /* 0x00000001ff047424 */ /* 0x000fc600078e00ff */
[----:B------:R-:W-:Y:S02]  /*59c0*/  SEL R18, R5, R12, !P1 ;  /* 0x0000000c05127207 */ /* 0x000fe40004800000 */
[----:B------:R-:W-:-:S07]  /*59d0*/  SEL R22, R12, R5, !P1 ;  /* 0x000000050c167207 */ /* 0x000fce0004800000 */
.L_x_108:
[----:B------:R-:W-:Y:S05]  /*59e0*/  BSYNC B1 ;  /* 0x0000000000017941 */ /* 0x000fea0003800000 */
.L_x_107:
[----:B------:R-:W-:-:S13]  /*59f0*/  LOP3.LUT P1, RZ, R4, 0xff, RZ, 0xc0, !PT ;  /* 0x000000ff04ff7812 */ /* 0x000fda000782c0ff */
[----:B------:R-:W-:Y:S05]  /*5a00*/  @P1 BRA `(.L_x_111) ;  /* 0xfffffff400181947 */ /* 0x000fea000383ffff */
[----:B------:R-:W-:Y:S05]  /*5a10*/  BSYNC B0 ;  /* 0x0000000000007941 */ /* 0x000fea0003800000 */
.L_x_99:
[----:B------:R-:W-:-:S03]  /*5a20*/  UMOV UR6, 0xffffffff ;  /* 0xffffffff00067882 */ /* 0x000fc60000000000 */
[----:B------:R-:W-:Y:S05]  /*5a30*/  BRA.DIV UR6, `(.L_x_112) ;  /* 0x0000000606907947 */ /* 0x000fea000b800000 */
[----:B------:R-:W-:-:S13]  /*5a40*/  ELECT P6, URZ, PT ;  /* 0x00000000003f782f */ /* 0x000fda00038c0000 */
.L_x_130:
[----:B------:R-:W-:Y:S04]  /*5a50*/  BSSY B0, `(.L_x_113) ;  /* 0x000003d000007945 */ /* 0x000fe80003800000 */
[----:B------:R-:W-:Y:S05]  /*5a60*/  @!P6 BRA `(.L_x_114) ;  /* 0x0000000000ece947 */ /* 0x000fea0003800000 */
[----:B------:R-:W-:-:S04]  /*5a70*/  LOP3.LUT R23, R23, 0x2, RZ, 0xfc, !PT ;  /* 0x0000000217177812 */ /* 0x000fc800078efcff */
[----:B------:R-:W-:-:S13]  /*5a80*/  ISETP.NE.AND P0, PT, R23, 0x3, PT ;  /* 0x000000031700780c */ /* 0x000fda0003f05270 */
[----:B------:R-:W-:Y:S05]  /*5a90*/  @!P0 BRA `(.L_x_115) ;  /* 0x0000000000048947 */ /* 0x000fea0003800000 */
[----:B------:R-:W-:Y:S01]  /*5aa0*/  BPT.TRAP 0x1 ;  /* 0x000000040000795c */ /* 0x000fe20000300000 */
.L_x_115:
[----:B------:R-:W0:Y:S01]  /*5ab0*/  S2R R5, SR_CgaCtaId ;  /* 0x0000000000057919 */ /* 0x000e220000008800 */
[----:B------:R-:W-:Y:S02]  /*5ac0*/  MOV R0, 0x400 ;  /* 0x0000040000007802 */ /* 0x000fe40000000f00 */
[----:B------:R-:W-:Y:S02]  /*5ad0*/  SHF.L.U32 R2, R3, 0x1f, RZ ;  /* 0x0000001f03027819 */ /* 0x000fe400000006ff */
[----:B0-----:R-:W-:-:S05]  /*5ae0*/  LEA R5, R5, R0, 0x18 ;  /* 0x0000000005057211 */ /* 0x001fca00078ec0ff */
[----:B------:R-:W-:-:S04]  /*5af0*/  VIADD R5, R5, 0x30 ;  /* 0x0000003005057836 */ /* 0x000fc80000000000 */
[C---:B------:R-:W-:Y:S02]  /*5b00*/  IMAD R7, R8.reuse, 0x8, R5 ;  /* 0x0000000808077824 */ /* 0x040fe400078e0205 */
[----:B------:R-:W-:Y:S02]  /*5b10*/  VIADD R8, R8, 0x1 ;  /* 0x0000000108087836 */ /* 0x000fe40000000000 */
[----:B------:R-:W0:Y:S03]  /*5b20*/  SYNCS.PHASECHK.TRANS64.TRYWAIT P0, [R7+URZ], R2 ;  /* 0x00000002070075a7 */ /* 0x000e26000800017f */
[----:B------:R-:W-:-:S04]  /*5b30*/  ISETP.NE.AND P1, PT, R8, 0x6, PT ;  /* 0x000000060800780c */ /* 0x000fc80003f25270 */
[----:B------:R-:W-:Y:S02]  /*5b40*/  SEL R0, RZ, 0x1, P1 ;  /* 0x00000001ff007807 */ /* 0x000fe40000800000 */
[----:B------:R-:W-:Y:S02]  /*5b50*/  SEL R8, R8, RZ, P1 ;  /* 0x000000ff08087207 */ /* 0x000fe40000800000 */
[----:B------:R-:W-:-:S03]  /*5b60*/  LOP3.LUT R9, R3, R0, RZ, 0x3c, !PT ;  /* 0x0000000003097212 */ /* 0x000fc600078e3cff */
[----:B------:R-:W-:Y:S01]  /*5b70*/  IMAD R6, R8, 0x8, R5 ;  /* 0x0000000808067824 */ /* 0x000fe200078e0205 */
[----:B------:R-:W-:Y:S01]  /*5b80*/  SHF.L.U32 R3, R9, 0x1f, RZ ;  /* 0x0000001f09037819 */ /* 0x000fe200000006ff */
[----:B0-----:R-:W-:Y:S06]  /*5b90*/  @!P0 BRA `(.L_x_116) ;  /* 0x0000000400588947 */ /* 0x001fec0003800000 */
.L_x_131:
[----:B------:R-:W1:Y:S01]  /*5ba0*/  SYNCS.PHASECHK.TRANS64.TRYWAIT P0, [R6+URZ], R3 ;  /* 0x00000003060075a7 */ /* 0x000e62000800017f */
[----:B------:R-:W-:-:S05]  /*5bb0*/  VIADD R0, R8, 0x1 ;  /* 0x0000000108007836 */ /* 0x000fca0000000000 */
[----:B------:R-:W-:-:S04]  /*5bc0*/  ISETP.NE.AND P1, PT, R0, 0x6, PT ;  /* 0x000000060000780c */ /* 0x000fc80003f25270 */
[----:B0-----:R-:W-:Y:S02]  /*5bd0*/  SEL R2, RZ, 0x1, P1 ;  /* 0x00000001ff027807 */ /* 0x001fe40000800000 */
[----:B------:R-:W-:Y:S02]  /*5be0*/  SEL R0, R0, RZ, P1 ;  /* 0x000000ff00007207 */ /* 0x000fe40000800000 */
[----:B------:R-:W-:-:S03]  /*5bf0*/  LOP3.LUT R9, R9, R2, RZ, 0x3c, !PT ;  /* 0x0000000209097212 */ /* 0x000fc600078e3cff */
[----:B------:R-:W-:Y:S01]  /*5c00*/  IMAD R7, R0, 0x8, R5 ;  /* 0x0000000800077824 */ /* 0x000fe200078e0205 */
[----:B------:R-:W-:Y:S01]  /*5c10*/  SHF.L.U32 R4, R9, 0x1f, RZ ;  /* 0x0000001f09047819 */ /* 0x000fe200000006ff */
[----:B-1----:R-:W-:Y:S06]  /*5c20*/  @!P0 BRA `(.L_x_117) ;  /* 0x0000000400488947 */ /* 0x002fec0003800000 */
.L_x_132:
[----:B------:R-:W1:Y:S01]  /*5c30*/  SYNCS.PHASECHK.TRANS64.TRYWAIT P0, [R7+URZ], R4 ;  /* 0x00000004070075a7 */ /* 0x000e62000800017f */
[----:B------:R-:W-:-:S05]  /*5c40*/  VIADD R0, R0, 0x1 ;  /* 0x0000000100007836 */ /* 0x000fca0000000000 */
[----:B------:R-:W-:-:S04]  /*5c50*/  ISETP.NE.AND P1, PT, R0, 0x6, PT ;  /* 0x000000060000780c */ /* 0x000fc80003f25270 */
[----:B------:R-:W-:Y:S02]  /*5c60*/  SEL R2, RZ, 0x1, P1 ;  /* 0x00000001ff027807 */ /* 0x000fe40000800000 */
[----:B------:R-:W-:Y:S02]  /*5c70*/  SEL R0, R0, RZ, P1 ;  /* 0x000000ff00007207 */ /* 0x000fe40000800000 */
[----:B------:R-:W-:-:S03]  /*5c80*/  LOP3.LUT R9, R9, R2, RZ, 0x3c, !PT ;  /* 0x0000000209097212 */ /* 0x000fc600078e3cff */
[----:B0-----:R-:W-:Y:S01]  /*5c90*/  IMAD R6, R0, 0x8, R5 ;  /* 0x0000000800067824 */ /* 0x001fe200078e0205 */
[----:B------:R-:W-:Y:S01]  /*5ca0*/  SHF.L.U32 R3, R9, 0x1f, RZ ;  /* 0x0000001f09037819 */ /* 0x000fe200000006ff */
[----:B-1----:R-:W-:Y:S06]  /*5cb0*/  @!P0 BRA `(.L_x_118) ;  /* 0x0000000400388947 */ /* 0x002fec0003800000 */
.L_x_133:
        /* <DEDUP_REMOVED lines=9> */
.L_x_134:
[----:B------:R-:W1:Y:S01]  /*5d50*/  SYNCS.PHASECHK.TRANS64.TRYWAIT P0, [R7+URZ], R4 ;  /* 0x00000004070075a7 */ /* 0x000e62000800017f */
[----:B------:R-:W-:-:S05]  /*5d60*/  VIADD R0, R0, 0x1 ;  /* 0x0000000100007836 */ /* 0x000fca0000000000 */
[----:B------:R-:W-:-:S04]  /*5d70*/  ISETP.NE.AND P1, PT, R0, 0x6, PT ;  /* 0x000000060000780c */ /* 0x000fc80003f25270 */
[----:B------:R-:W-:Y:S02]  /*5d80*/  SEL R2, RZ, 0x1, P1 ;  /* 0x00000001ff027807 */ /* 0x000fe40000800000 */
[----:B------:R-:W-:Y:S02]  /*5d90*/  SEL R0, R0, RZ, P1 ;  /* 0x000000ff00007207 */ /* 0x000fe40000800000 */
[----:B------:R-:W-:Y:S01]  /*5da0*/  LOP3.LUT R2, R9, R2, RZ, 0x3c, !PT ;  /* 0x0000000209027212 */ /* 0x000fe200078e3cff */
[----:B-1----:R-:W-:Y:S06]  /*5db0*/  @!P0 BRA `(.L_x_120) ;  /* 0x0000000400208947 */ /* 0x002fec0003800000 */
.L_x_135:
[----:B------:R-:W-:Y:S01]  /*5dc0*/  IMAD R5, R0, 0x8, R5 ;  /* 0x0000000800057824 */ /* 0x000fe200078e0205 */
[----:B------:R-:W-:-:S07]  /*5dd0*/  SHF.L.U32 R0, R2, 0x1f, RZ ;  /* 0x0000001f02007819 */ /* 0x000fce00000006ff */
.L_x_121:
[----:B--2---:R2:W3:Y:S02]  /*5de0*/  SYNCS.PHASECHK.TRANS64.TRYWAIT P0, [R5+URZ], R0 ;  /* 0x00000000050075a7 */ /* 0x0044e4000800017f */
[----:B---3--:R-:W-:Y:S05]  /*5df0*/  @!P0 NANOSLEEP.SYNCS 0x989680 ;  /* 0x009896800000895d */ /* 0x008fea0003900000 */
[----:B------:R-:W3:Y:S02]  /*5e00*/  @!P0 SYNCS.PHASECHK.TRANS64 P0, [R5+URZ], R0 ;  /* 0x00000000050085a7 */ /* 0x000ee4000800007f */
[----:B---3--:R-:W-:Y:S05]  /*5e10*/  @!P0 BRA `(.L_x_121) ;  /* 0xfffffffc00f08947 */ /* 0x008fea000383ffff */
.L_x_114:
[----:B------:R-:W-:Y:S05]  /*5e20*/  BSYNC B0 ;  /* 0x0000000000007941 */ /* 0x000fea0003800000 */
.L_x_113:
[----:B------:R-:W-:Y:S05]  /*5e30*/  EXIT ;  /* 0x000000000000794d */ /* 0x000fea0003800000 */
.L_x_15:
[----:B0-----:R-:W-:-:S04]  /*5e40*/  IMAD.U32 R3, RZ, RZ, UR43 ;  /* 0x0000002bff037e24 */ /* 0x001fc8000f8e00ff */
[----:B------:R0:W1:Y:S03]  /*5e50*/  SYNCS.PHASECHK.TRANS64.TRYWAIT P0, [R3+URZ+-0x8], R0 ;  /* 0xfffff800030075a7 */ /* 0x000066000800017f */
[----:B-1----:R-:W-:Y:S05]  /*5e60*/  @!P0 NANOSLEEP.SYNCS 0x989680 ;  /* 0x009896800000895d */ /* 0x002fea0003900000 */
[----:B------:R-:W1:Y:S02]  /*5e70*/  @!P0 SYNCS.PHASECHK.TRANS64 P0, [R3+URZ+-0x8], R0 ;  /* 0xfffff800030085a7 */ /* 0x000e64000800007f */
[----:B-1----:R-:W-:Y:S05]  /*5e80*/  @!P0 BRA `(.L_x_15) ;  /* 0xfffffffc00ec8947 */ /* 0x002fea000383ffff */
[----:B------:R-:W-:Y:S05]  /*5e90*/  BRA `(.L_x_122) ;  /* 0xffffffb400dc7947 */ /* 0x000fea000383ffff */
.L_x_20:
[----:B-1----:R1:W2:Y:S02]  /*5ea0*/  SYNCS.PHASECHK.TRANS64.TRYWAIT P1, [R3+URZ], R0 ;  /* 0x00000000030075a7 */ /* 0x0022a4000802017f */
[----:B--2---:R-:W-:Y:S05]  /*5eb0*/  @!P1 NANOSLEEP.SYNCS 0x989680 ;  /* 0x009896800000995d */ /* 0x004fea0003900000 */
[----:B------:R-:W2:Y:S02]  /*5ec0*/  @!P1 SYNCS.PHASECHK.TRANS64 P1, [R3+URZ], R0 ;  /* 0x00000000030095a7 */ /* 0x000ea4000802007f */
[----:B--2---:R-:W-:Y:S05]  /*5ed0*/  @!P1 BRA `(.L_x_20) ;  /* 0xfffffffc00f09947 */ /* 0x004fea000383ffff */
[----:B------:R-:W-:Y:S05]  /*5ee0*/  BRA `(.L_x_19) ;  /* 0xffffffb800487947 */ /* 0x000fea000383ffff */
.L_x_25:
[----:B-1----:R-:W-:-:S04]  /*5ef0*/  IMAD.U32 R4, RZ, RZ, UR4 ;  /* 0x00000004ff047e24 */ /* 0x002fc8000f8e00ff */
[----:B------:R1:W2:Y:S03]  /*5f00*/  SYNCS.PHASECHK.TRANS64.TRYWAIT P1, [R4+URZ], R3 ;  /* 0x00000003040075a7 */ /* 0x0002a6000802017f */
[----:B--2---:R-:W-:Y:S05]  /*5f10*/  @!P1 NANOSLEEP.SYNCS 0x989680 ;  /* 0x009896800000995d */ /* 0x004fea0003900000 */
[----:B------:R-:W2:Y:S02]  /*5f20*/  @!P1 SYNCS.PHASECHK.TRANS64 P1, [R4+URZ], R3 ;  /* 0x00000003040095a7 */ /* 0x000ea4000802007f */
[----:B--2---:R-:W-:Y:S05]  /*5f30*/  @!P1 BRA `(.L_x_25) ;  /* 0xfffffffc00ec9947 */ /* 0x004fea000383ffff */
[----:B------:R-:W-:Y:S05]  /*5f40*/  BRA `(.L_x_24) ;  /* 0xffffffbc00707947 */ /* 0x000fea000383ffff */
.L_x_31:
[----:B0-----:R-:W-:-:S04]  /*5f50*/  IMAD.U32 R3, RZ, RZ, UR43 ;  /* 0x0000002bff037e24 */ /* 0x001fc8000f8e00ff */
[----:B------:R0:W1:Y:S03]  /*5f60*/  SYNCS.PHASECHK.TRANS64.TRYWAIT P0, [R3+URZ+0x8], R0 ;  /* 0x00000800030075a7 */ /* 0x000066000800017f */
[----:B-1----:R-:W-:Y:S05]  /*5f70*/  @!P0 NANOSLEEP.SYNCS 0x989680 ;  /* 0x009896800000895d */ /* 0x002fea0003900000 */
[----:B------:R-:W1:Y:S02]  /*5f80*/  @!P0 SYNCS.PHASECHK.TRANS64 P0, [R3+URZ+0x8], R0 ;  /* 0x00000800030085a7 */ /* 0x000e64000800007f */
[----:B-1----:R-:W-:Y:S05]  /*5f90*/  @!P0 BRA `(.L_x_31) ;  /* 0xfffffffc00ec8947 */ /* 0x002fea000383ffff */
[----:B------:R-:W-:Y:S05]  /*5fa0*/  BRA `(.L_x_123) ;  /* 0xffffffc4000c7947 */ /* 0x000fea000383ffff */
.L_x_100:
[----:B------:R-:W-:Y:S01]  /*5fb0*/  BSSY B1, `(.L_x_124) ;  /* 0x0000006000017945 */ /* 0x000fe20003800000 */
[----:B------:R-:W-:-:S07]  /*5fc0*/  IMAD.MOV.U32 R15, RZ, RZ, -0x1 ;  /* 0xffffffffff0f7424 */ /* 0x000fce00078e00ff */
[----:B-----5:R-:W-:Y:S05]  /*5fd0*/  WARPSYNC.COLLECTIVE R15, `(.L_x_125) ;  /* 0x000000000f0c7348 */ /* 0x020fea0003c00000 */
[----:B------:R-:W-:Y:S02]  /*5fe0*/  ELECT P6, UR62, PT ;  /* 0x00000000003e782f */ /* 0x000fe400038c0000 */
[----:B------:R-:W-:Y:S01]  /*5ff0*/  MOV R14, UR62 ;  /* 0x0000003e000e7c02 */ /* 0x000fe20008000f00 */
[----:B-----5:R-:W-:Y:S10]  /*6000*/  ENDCOLLECTIVE ;  /* 0x000000000000791b */ /* 0x020ff40003800000 */
.L_x_125:
[----:B------:R-:W-:Y:S05]  /*6010*/  BSYNC B1 ;  /* 0x0000000000017941 */ /* 0x000fea0003800000 */
.L_x_124:
[----:B------:R-:W-:Y:S05]  /*6020*/  BRA `(.L_x_126) ;  /* 0xffffffec009c7947 */ /* 0x000fea000383ffff */
.L_x_103:
[----:B-1----:R1:W2:Y:S02]  /*6030*/  SYNCS.PHASECHK.TRANS64.TRYWAIT P1, [R11+URZ+0x30], R6 ;  /* 0x000030060b0075a7 */ /* 0x0022a4000802017f */
[----:B--2---:R-:W-:Y:S05]  /*6040*/  @!P1 NANOSLEEP.SYNCS 0x989680 ;  /* 0x009896800000995d */ /* 0x004fea0003900000 */
[----:B------:R-:W2:Y:S02]  /*6050*/  @!P1 SYNCS.PHASECHK.TRANS64 P1, [R11+URZ+0x30], R6 ;  /* 0x000030060b0095a7 */ /* 0x000ea4000802007f */
[----:B--2---:R-:W-:Y:S05]  /*6060*/  @!P1 BRA `(.L_x_103) ;  /* 0xfffffffc00f09947 */ /* 0x004fea000383ffff */
[----:B------:R-:W-:Y:S05]  /*6070*/  BRA `(.L_x_127) ;  /* 0xffffffec00d07947 */ /* 0x000fea000383ffff */
.L_x_112:
[----:B------:R-:W-:Y:S01]  /*6080*/  BSSY B0, `(.L_x_128) ;  /* 0x0000006000007945 */ /* 0x000fe20003800000 */
[----:B------:R-:W-:-:S07]  /*6090*/  IMAD.MOV.U32 R15, RZ, RZ, -0x1 ;  /* 0xffffffffff0f7424 */ /* 0x000fce00078e00ff */
[----:B-----5:R-:W-:Y:S05]  /*60a0*/  WARPSYNC.COLLECTIVE R15, `(.L_x_129) ;  /* 0x000000000f0c7348 */ /* 0x020fea0003c00000 */
[----:B------:R-:W-:Y:S02]  /*60b0*/  ELECT P6, UR62, PT ;  /* 0x00000000003e782f */ /* 0x000fe400038c0000 */
[----:B------:R-:W-:Y:S01]  /*60c0*/  MOV R14, UR62 ;  /* 0x0000003e000e7c02 */ /* 0x000fe20008000f00 */
[----:B-----5:R-:W-:Y:S10]  /*60d0*/  ENDCOLLECTIVE ;  /* 0x000000000000791b */ /* 0x020ff40003800000 */
.L_x_129:
[----:B------:R-:W-:Y:S05]  /*60e0*/  BSYNC B0 ;  /* 0x0000000000007941 */ /* 0x000fea0003800000 */
.L_x_128:
[----:B------:R-:W-:Y:S05]  /*60f0*/  BRA `(.L_x_130) ;  /* 0xfffffff800547947 */ /* 0x000fea000383ffff */
.L_x_116:
[----:B0-----:R0:W1:Y:S02]  /*6100*/  SYNCS.PHASECHK.TRANS64.TRYWAIT P0, [R7+URZ], R2 ;  /* 0x00000002070075a7 */ /* 0x001064000800017f */
[----:B-1----:R-:W-:Y:S05]  /*6110*/  @!P0 NANOSLEEP.SYNCS 0x989680 ;  /* 0x009896800000895d */ /* 0x002fea0003900000 */
[----:B------:R-:W1:Y:S02]  /*6120*/  @!P0 SYNCS.PHASECHK.TRANS64 P0, [R7+URZ], R2 ;  /* 0x00000002070085a7 */ /* 0x000e64000800007f */
[----:B-1----:R-:W-:Y:S05]  /*6130*/  @!P0 BRA `(.L_x_116) ;  /* 0xfffffffc00f08947 */ /* 0x002fea000383ffff */
[----:B------:R-:W-:Y:S05]  /*6140*/  BRA `(.L_x_131) ;  /* 0xfffffff800947947 */ /* 0x000fea000383ffff */
.L_x_117:
[----:B0-----:R0:W1:Y:S02]  /*6150*/  SYNCS.PHASECHK.TRANS64.TRYWAIT P0, [R6+URZ], R3 ;  /* 0x00000003060075a7 */ /* 0x001064000800017f */
[----:B-1----:R-:W-:Y:S05]  /*6160*/  @!P0 NANOSLEEP.SYNCS 0x989680 ;  /* 0x009896800000895d */ /* 0x002fea0003900000 */
[----:B------:R-:W1:Y:S02]  /*6170*/  @!P0 SYNCS.PHASECHK.TRANS64 P0, [R6+URZ], R3 ;  /* 0x00000003060085a7 */ /* 0x000e64000800007f */
[----:B-1----:R-:W-:Y:S05]  /*6180*/  @!P0 BRA `(.L_x_117) ;  /* 0xfffffffc00f08947 */ /* 0x002fea000383ffff */
[----:B------:R-:W-:Y:S05]  /*6190*/  BRA `(.L_x_132) ;  /* 0xfffffff800a47947 */ /* 0x000fea000383ffff */
.L_x_118:
[----:B0-----:R0:W1:Y:S02]  /*61a0*/  SYNCS.PHASECHK.TRANS64.TRYWAIT P0, [R7+URZ], R4 ;  /* 0x00000004070075a7 */ /* 0x001064000800017f */
[----:B-1----:R-:W-:Y:S05]  /*61b0*/  @!P0 NANOSLEEP.SYNCS 0x989680 ;  /* 0x009896800000895d */ /* 0x002fea0003900000 */
[----:B------:R-:W1:Y:S02]  /*61c0*/  @!P0 SYNCS.PHASECHK.TRANS64 P0, [R7+URZ], R4 ;  /* 0x00000004070085a7 */ /* 0x000e64000800007f */
[----:B-1----:R-:W-:Y:S05]  /*61d0*/  @!P0 BRA `(.L_x_118) ;  /* 0xfffffffc00f08947 */ /* 0x002fea000383ffff */
[----:B------:R-:W-:Y:S05]  /*61e0*/  BRA `(.L_x_133) ;  /* 0xfffffff800b47947 */ /* 0x000fea000383ffff */
.L_x_119:
[----:B0-----:R0:W1:Y:S02]  /*61f0*/  SYNCS.PHASECHK.TRANS64.TRYWAIT P0, [R6+URZ], R3 ;  /* 0x00000003060075a7 */ /* 0x001064000800017f */
[----:B-1----:R-:W-:Y:S05]  /*6200*/  @!P0 NANOSLEEP.SYNCS 0x989680 ;  /* 0x009896800000895d */ /* 0x002fea0003900000 */
[----:B------:R-:W1:Y:S02]  /*6210*/  @!P0 SYNCS.PHASECHK.TRANS64 P0, [R6+URZ], R3 ;  /* 0x00000003060085a7 */ /* 0x000e64000800007f */
[----:B-1----:R-:W-:Y:S05]  /*6220*/  @!P0 BRA `(.L_x_119) ;  /* 0xfffffffc00f08947 */ /* 0x002fea000383ffff */
[----:B------:R-:W-:Y:S05]  /*6230*/  BRA `(.L_x_134) ;  /* 0xfffffff800c47947 */ /* 0x000fea000383ffff */
.L_x_120:
[----:B-1----:R1:W2:Y:S02]  /*6240*/  SYNCS.PHASECHK.TRANS64.TRYWAIT P0, [R7+URZ], R4 ;  /* 0x00000004070075a7 */ /* 0x0022a4000800017f */
[----:B--2---:R-:W-:Y:S05]  /*6250*/  @!P0 NANOSLEEP.SYNCS 0x989680 ;  /* 0x009896800000895d */ /* 0x004fea0003900000 */
[----:B------:R-:W2:Y:S02]  /*6260*/  @!P0 SYNCS.PHASECHK.TRANS64 P0, [R7+URZ], R4 ;  /* 0x00000004070085a7 */ /* 0x000ea4000800007f */
[----:B--2---:R-:W-:Y:S05]  /*6270*/  @!P0 BRA `(.L_x_120) ;  /* 0xfffffffc00f08947 */ /* 0x004fea000383ffff */
[----:B------:R-:W-:Y:S05]  /*6280*/  BRA `(.L_x_135) ;  /* 0xfffffff800cc7947 */ /* 0x000fea000383ffff */
.L_x_136:
[----:B------:R-:W-:-:S00]  /*6290*/  BRA `(.L_x_136) ;  /* 0xfffffffc00fc7947 */ /* 0x000fc0000383ffff */
[----:B------:R-:W-:-:S00]  /*62a0*/  NOP ;  /* 0x0000000000007918 */ /* 0x000fc00000000000 */
        /* <DEDUP_REMOVED lines=13> */
.L_x_137:


//--------------------- .nv.global.init           --------------------------
	.section	.nv.global.init,"aw",@progbits
.nv.global.init:
	.type		$str$22,@object
	.size		$str$22,($str$23 - $str$22)
$str$22:
        /*0000*/ 	.byte	0x6b, 0x5f, 0x74, 0x69, 0x6c, 0x65, 0x5f, 0x63, 0x6f, 0x75, 0x6e, 0x74, 0x20, 0x3e, 0x3d, 0x20
        /*0010*/ 	.byte	0x31, 0x00
	.type		$str$23,@object
	.size		$str$23,(__unnamed_1 - $str$23)
$str$23:
        /*0012*/ 	.byte	0x2f, 0x74, 0x6d, 0x70, 0x2f, 0x63, 0x75, 0x74, 0x6c, 0x61, 0x73, 0x73, 0x5f, 0x73, 0x77, 0x65
        /*0022*/ 	.byte	0x65, 0x70, 0x5f, 0x73, 0x72, 0x63, 0x2f, 0x69, 0x6e, 0x63, 0x6c, 0x75, 0x64, 0x65, 0x2f, 0x63
        /*0032*/ 	.byte	0x75, 0x74, 0x6c, 0x61, 0x73, 0x73, 0x2f, 0x67, 0x65, 0x6d, 0x6d, 0x2f, 0x63, 0x6f, 0x6c, 0x6c
        /*0042*/ 	.byte	0x65, 0x63, 0x74, 0x69, 0x76, 0x65, 0x2f, 0x73, 0x6d, 0x39, 0x30, 0x5f, 0x6d, 0x6d, 0x61, 0x5f
        /*0052*/ 	.byte	0x74, 0x6d, 0x61, 0x5f, 0x67, 0x6d, 0x6d, 0x61, 0x5f, 0x73, 0x73, 0x5f, 0x77, 0x61, 0x72, 0x70
        /*0062*/ 	.byte	0x73, 0x70, 0x65, 0x63, 0x69, 0x61, 0x6c, 0x69, 0x7a, 0x65, 0x64, 0x2e, 0x68, 0x70, 0x70, 0x00
	.type		__unnamed_1,@object
	.size		__unnamed_1,(.L_0 - __unnamed_1)
__unnamed_1:
        /*0072*/ 	.byte	0x76, 0x6f, 0x69, 0x64, 0x20, 0x63, 0x75, 0x74, 0x6c, 0x61, 0x73, 0x73, 0x3a, 0x3a, 0x67, 0x65
        /* <DEDUP_REMOVED lines=179> */
        /*0bb2*/ 	.byte	0x75, 0x74, 0x65, 0x3a, 0x3a, 0x69, 0x64, 0x65, 0x6e, 0x74, 0x69, 0x74, 0x79, 0x5d, 0x00
.L_0:


//--------------------- .nv.shared._ZN7cutlass13device_kernelINS_4gemm6kernel13GemmUniversalIN4cute5tupleIJiiiiEEENS1_10collective13CollectiveMmaINS1_34MainloopSm90TmaGmmaWarpSpecializedILi6ENS5_IJNS4_1CILi1EEESB_SB_EEENS1_32KernelTmaWarpSpecializedPingpongEEENS5_IJNSA_ILi64EEESF_NSA_ILi128EEEEEENS_10bfloat16_tENS5_IJlSB_lEEESI_SJ_NS4_8TiledMMAINS4_8MMA_AtomIJNS4_4SM904GMMA27MMA_64x64x16_F32BF16BF16_SSILNSN_5MajorE0ELSP_0ELNSN_7ScaleInE1ELSQ_1EEEEEENS4_6LayoutISC_NS5_IJNSA_ILi0EEESU_SU_EEEEENS5_IJNS4_10UnderscoreESX_SX_EEEEENS4_13SM90_TMA_LOADENS4_14ComposedLayoutINS4_7SwizzleILi3ELi4ELi3EEENS4_18smem_ptr_flag_bitsILi16EEENST_INS5_IJNSA_ILi8EEESF_EEENS5_IJSF_SB_EEEEEEEvNS4_8identityES10_S1A_vS1B_EENS_8epilogue10collective6detail29Sm90TmaWarpSpecializedAdapterINS1E_15DefaultEpilogueISI_SJ_SJ_NS1D_6thread17LinearCombinationISI_Li1EffLNS1I_9ScaleType4KindE0ELNS_15FloatRoundStyleE2ESI_EENS1_15EpilogueDefaultEEEEEvvEEEEvNT_6ParamsE --------------------------
	.section	.nv.shared._ZN7cutlass13device_kernelINS_4gemm6kernel13GemmUniversalIN4cute5tupleIJiiiiEEENS1_10collective13CollectiveMmaINS1_34MainloopSm90TmaGmmaWarpSpecializedILi6ENS5_IJNS4_1CILi1EEESB_SB_EEENS1_32KernelTmaWarpSpecializedPingpongEEENS5_IJNSA_ILi64EEESF_NSA_ILi128EEEEEENS_10bfloat16_tENS5_IJlSB_lEEESI_SJ_NS4_8TiledMMAINS4_8MMA_AtomIJNS4_4SM904GMMA27MMA_64x64x16_F32BF16BF16_SSILNSN_5MajorE0ELSP_0ELNSN_7ScaleInE1ELSQ_1EEEEEENS4_6LayoutISC_NS5_IJNSA_ILi0EEESU_SU_EEEEENS5_IJNS4_10UnderscoreESX_SX_EEEEENS4_13SM90_TMA_LOADENS4_14ComposedLayoutINS4_7SwizzleILi3ELi4ELi3EEENS4_18smem_ptr_flag_bitsILi16EEENST_INS5_IJNSA_ILi8EEESF_EEENS5_IJSF_SB_EEEEEEEvNS4_8identityES10_S1A_vS1B_EENS_8epilogue10collective6detail29Sm90TmaWarpSpecializedAdapterINS1E_15DefaultEpilogueISI_SJ_SJ_NS1D_6thread17LinearCombinationISI_Li1EffLNS1I_9ScaleType4KindE0ELNS_15FloatRoundStyleE2ESI_EENS1_15EpilogueDefaultEEEEEvvEEEEvNT_6ParamsE,"aw",@nobits
	.sectionflags	@""
	.align	16
	.zero		1024


//--------------------- .nv.shared.reserved.0     --------------------------
	.section	.nv.shared.reserved.0,"aw",@nobits
	.weak		__nv_reservedSMEM_offset_0_alias
	.size		__nv_reservedSMEM_offset_0_alias, 0, 0
	.other		__nv_reservedSMEM_offset_0_alias,@"STO_CUDA_RESERVED_SHARED STV_DEFAULT"
__nv_reservedSMEM_offset_0_alias:
	.zero		0


//--------------------- .nv.global                --------------------------
	.section	.nv.global,"aw",@nobits
.nv.global:
	.type		_ZN40_INTERNAL_9fa99237_4_k_cu_3378263c_244144cute1_E,@object
	.size		_ZN40_INTERNAL_9fa99237_4_k_cu_3378263c_244144cute1_E,(_ZN40_INTERNAL_9fa99237_4_k_cu_3378263c_244144cuda3std3__45__cpo6cbeginE - _ZN40_INTERNAL_9fa99237_4_k_cu_3378263c_244144cute1_E)
_ZN40_INTERNAL_9fa99237_4_k_cu_3378263c_244144cute1_E:
	.zero		1
	.type		_ZN40_INTERNAL_9fa99237_4_k_cu_3378263c_244144cuda3std3__45__cpo6cbeginE,@object
	.size		_ZN40_INTERNAL_9fa99237_4_k_cu_3378263c_244144cuda3std3__45__cpo6cbeginE,(_ZN40_INTERNAL_9fa99237_4_k_cu_3378263c_244144cuda3std3__48in_placeE - _ZN40_INTERNAL_9fa99237_4_k_cu_3378263c_244144cuda3std3__45__cpo6cbeginE)
_ZN40_INTERNAL_9fa99237_4_k_cu_3378263c_244144cuda3std3__45__cpo6cbeginE:
	.zero		1
	.type		_ZN40_INTERNAL_9fa99237_4_k_cu_3378263c_244144cuda3std3__48in_placeE,@object
	.size		_ZN40_INTERNAL_9fa99237_4_k_cu_3378263c_244144cuda3std3__48in_placeE,(_ZN40_INTERNAL_9fa99237_4_k_cu_3378263c_244144cuda3std6ranges3__45__cpo9iter_moveE - _ZN40_INTERNAL_9fa99237_4_k_cu_3378263c_244144cuda3std3__48in_placeE)
_ZN40_INTERNAL_9fa99237_4_k_cu_3378263c_244144cuda3std3__48in_placeE:
	.zero		1
	.type		_ZN40_INTERNAL_9fa99237_4_k_cu_3378263c_244144cuda3std6ranges3__45__cpo9iter_moveE,@object
	.size		_ZN40_INTERNAL_9fa99237_4_k_cu_3378263c_244144cuda3std6ranges3__45__cpo9iter_moveE,(_ZN40_INTERNAL_9fa99237_4_k_cu_3378263c_244144cuda3std3__45__cpo5beginE - _ZN40_INTERNAL_9fa99237_4_k_cu_3378263c_244144cuda3std6ranges3__45__cpo9iter_moveE)
_ZN40_INTERNAL_9fa99237_4_k_cu_3378263c_244144cuda3std6ranges3__45__cpo9iter_moveE:
	.zero		1
	.type		_ZN40_INTERNAL_9fa99237_4_k_cu_3378263c_244144cuda3std3__45__cpo5beginE,@object
	.size		_ZN40_INTERNAL_9fa99237_4_k_cu_3378263c_244144cuda3std3__45__cpo5beginE,(_ZN40_INTERNAL_9fa99237_4_k_cu_3378263c_244144cuda3std3__442_GLOBAL__N__9fa99237_4_k_cu_3378263c_244146ignoreE - _ZN40_INTERNAL_9fa99237_4_k_cu_3378263c_244144cuda3std3__45__cpo5beginE)
_ZN40_INTERNAL_9fa99237_4_k_cu_3378263c_244144cuda3std3__45__cpo5beginE:
	.zero		1
	.type		_ZN40_INTERNAL_9fa99237_4_k_cu_3378263c_244144cuda3std3__442_GLOBAL__N__9fa99237_4_k_cu_3378263c_244146ignoreE,@object
	.size		_ZN40_INTERNAL_9fa99237_4_k_cu_3378263c_244144cuda3std3__442_GLOBAL__N__9fa99237_4_k_cu_3378263c_244146ignoreE,(_ZN40_INTERNAL_9fa99237_4_k_cu_3378263c_244144cute7productE - _ZN40_INTERNAL_9fa99237_4_k_cu_3378263c_244144cuda3std3__442_GLOBAL__N__9fa99237_4_k_cu_3378263c_244146ignoreE)
_ZN40_INTERNAL_9fa99237_4_k_cu_3378263c_244144cuda3std3__442_GLOBAL__N__9fa99237_4_k_cu_3378263c_244146ignoreE:
	.zero		1
	.type		_ZN40_INTERNAL_9fa99237_4_k_cu_3378263c_244144cute7productE,@object
	.size		_ZN40_INTERNAL_9fa99237_4_k_cu_3378263c_244144cute7productE,(_ZN40_INTERNAL_9fa99237_4_k_cu_3378263c_244144cuda3std3__45__cpo3endE - _ZN40_INTERNAL_9fa99237_4_k_cu_3378263c_244144cute7productE)
_ZN40_INTERNAL_9fa99237_4_k_cu_3378263c_244144cute7productE:
	.zero		1
	.type		_ZN40_INTERNAL_9fa99237_4_k_cu_3378263c_244144cuda3std3__45__cpo3endE,@object
	.size		_ZN40_INTERNAL_9fa99237_4_k_cu_3378263c_244144cuda3std3__45__cpo3endE,(_ZN40_INTERNAL_9fa99237_4_k_cu_3378263c_244144cuda3std3__419piecewise_constructE - _ZN40_INTERNAL_9fa99237_4_k_cu_3378263c_244144cuda3std3__45__cpo3endE)
_ZN40_INTERNAL_9fa99237_4_k_cu_3378263c_244144cuda3std3__45__cpo3endE:
	.zero		1
	.type		_ZN40_INTERNAL_9fa99237_4_k_cu_3378263c_244144cuda3std3__419piecewise_constructE,@object
	.size		_ZN40_INTERNAL_9fa99237_4_k_cu_3378263c_244144cuda3std3__419piecewise_constructE,(_ZN40_INTERNAL_9fa99237_4_k_cu_3378263c_244144cuda3std3__45__cpo4cendE - _ZN40_INTERNAL_9fa99237_4_k_cu_3378263c_244144cuda3std3__419piecewise_constructE)
_ZN40_INTERNAL_9fa99237_4_k_cu_3378263c_244144cuda3std3__419piecewise_constructE:
	.zero		1
	.type		_ZN40_INTERNAL_9fa99237_4_k_cu_3378263c_244144cuda3std3__45__cpo4cendE,@object
	.size		_ZN40_INTERNAL_9fa99237_4_k_cu_3378263c_244144cuda3std3__45__cpo4cendE,(_ZN40_INTERNAL_9fa99237_4_k_cu_3378263c_244144cuda3std6ranges3__45__cpo4swapE - _ZN40_INTERNAL_9fa99237_4_k_cu_3378263c_244144cuda3std3__45__cpo4cendE)
_ZN40_INTERNAL_9fa99237_4_k_cu_3378263c_244144cuda3std3__45__cpo4cendE:
	.zero		1
	.type		_ZN40_INTERNAL_9fa99237_4_k_cu_3378263c_244144cuda3std6ranges3__45__cpo4swapE,@object
	.size		_ZN40_INTERNAL_9fa99237_4_k_cu_3378263c_244144cuda3std6ranges3__45__cpo4swapE,(.L_8 - _ZN40_INTERNAL_9fa99237_4_k_cu_3378263c_244144cuda3std6ranges3__45__cpo4swapE)
_ZN40_INTERNAL_9fa99237_4_k_cu_3378263c_244144cuda3std6ranges3__45__cpo4swapE:
	.zero		1
.L_8:


//--------------------- .nv.constant0._ZN7cutlass13device_kernelINS_4gemm6kernel13GemmUniversalIN4cute5tupleIJiiiiEEENS1_10collective13CollectiveMmaINS1_34MainloopSm90TmaGmmaWarpSpecializedILi6ENS5_IJNS4_1CILi1EEESB_SB_EEENS1_32KernelTmaWarpSpecializedPingpongEEENS5_IJNSA_ILi64EEESF_NSA_ILi128EEEEEENS_10bfloat16_tENS5_IJlSB_lEEESI_SJ_NS4_8TiledMMAINS4_8MMA_AtomIJNS4_4SM904GMMA27MMA_64x64x16_F32BF16BF16_SSILNSN_5MajorE0ELSP_0ELNSN_7ScaleInE1ELSQ_1EEEEEENS4_6LayoutISC_NS5_IJNSA_ILi0EEESU_SU_EEEEENS5_IJNS4_10UnderscoreESX_SX_EEEEENS4_13SM90_TMA_LOADENS4_14ComposedLayoutINS4_7SwizzleILi3ELi4ELi3EEENS4_18smem_ptr_flag_bitsILi16EEENST_INS5_IJNSA_ILi8EEESF_EEENS5_IJSF_SB_EEEEEEEvNS4_8identityES10_S1A_vS1B_EENS_8epilogue10collective6detail29Sm90TmaWarpSpecializedAdapterINS1E_15DefaultEpilogueISI_SJ_SJ_NS1D_6thread17LinearCombinationISI_Li1EffLNS1I_9ScaleType4KindE0ELNS_15FloatRoundStyleE2ESI_EENS1_15EpilogueDefaultEEEEEvvEEEEvNT_6ParamsE --------------------------
	.section	.nv.constant0._ZN7cutlass13device_kernelINS_4gemm6kernel13GemmUniversalIN4cute5tupleIJiiiiEEENS1_10collective13CollectiveMmaINS1_34MainloopSm90TmaGmmaWarpSpecializedILi6ENS5_IJNS4_1CILi1EEESB_SB_EEENS1_32KernelTmaWarpSpecializedPingpongEEENS5_IJNSA_ILi64EEESF_NSA_ILi128EEEEEENS_10bfloat16_tENS5_IJlSB_lEEESI_SJ_NS4_8TiledMMAINS4_8MMA_AtomIJNS4_4SM904GMMA27MMA_64x64x16_F32BF16BF16_SSILNSN_5MajorE0ELSP_0ELNSN_7ScaleInE1ELSQ_1EEEEEENS4_6LayoutISC_NS5_IJNSA_ILi0EEESU_SU_EEEEENS5_IJNS4_10UnderscoreESX_SX_EEEEENS4_13SM90_TMA_LOADENS4_14ComposedLayoutINS4_7SwizzleILi3ELi4ELi3EEENS4_18smem_ptr_flag_bitsILi16EEENST_INS5_IJNSA_ILi8EEESF_EEENS5_IJSF_SB_EEEEEEEvNS4_8identityES10_S1A_vS1B_EENS_8epilogue10collective6detail29Sm90TmaWarpSpecializedAdapterINS1E_15DefaultEpilogueISI_SJ_SJ_NS1D_6thread17LinearCombinationISI_Li1EffLNS1I_9ScaleType4KindE0ELNS_15FloatRoundStyleE2ESI_EENS1_15EpilogueDefaultEEEEEvvEEEEvNT_6ParamsE,"a",@progbits
	.sectionflags	@""
	.align	4
.nv.constant0._ZN7cutlass13device_kernelINS_4gemm6kernel13GemmUniversalIN4cute5tupleIJiiiiEEENS1_10collective13CollectiveMmaINS1_34MainloopSm90TmaGmmaWarpSpecializedILi6ENS5_IJNS4_1CILi1EEESB_SB_EEENS1_32KernelTmaWarpSpecializedPingpongEEENS5_IJNSA_ILi64EEESF_NSA_ILi128EEEEEENS_10bfloat16_tENS5_IJlSB_lEEESI_SJ_NS4_8TiledMMAINS4_8MMA_AtomIJNS4_4SM904GMMA27MMA_64x64x16_F32BF16BF16_SSILNSN_5MajorE0ELSP_0ELNSN_7ScaleInE1ELSQ_1EEEEEENS4_6LayoutISC_NS5_IJNSA_ILi0EEESU_SU_EEEEENS5_IJNS4_10UnderscoreESX_SX_EEEEENS4_13SM90_TMA_LOADENS4_14ComposedLayoutINS4_7SwizzleILi3ELi4ELi3EEENS4_18smem_ptr_flag_bitsILi16EEENST_INS5_IJNSA_ILi8EEESF_EEENS5_IJSF_SB_EEEEEEEvNS4_8identityES10_S1A_vS1B_EENS_8epilogue10collective6detail29Sm90TmaWarpSpecializedAdapterINS1E_15DefaultEpilogueISI_SJ_SJ_NS1D_6thread17LinearCombinationISI_Li1EffLNS1I_9ScaleType4KindE0ELNS_15FloatRoundStyleE2ESI_EENS1_15EpilogueDefaultEEEEEvvEEEEvNT_6ParamsE:
	.zero		1664


//--------------------- SYMBOLS --------------------------

	.type		.nv.reservedSmem.offset0,@object
	.size		.nv.reservedSmem.offset0,0x4
	.type		__assertfail,@function
